//
// Generated by NVIDIA NVVM Compiler
//
// Compiler Build ID: CL-36424714
// Cuda compilation tools, release 13.0, V13.0.88
// Based on NVVM 20.0.0
//

.version 9.0
.target sm_100
.address_size 64

	// .globl	_Z19matrix_mul_syn_currPiPKbPKaS_ii
.global .align 4 .b8 precalc_xorwow_matrix[102400];
.global .align 4 .b8 precalc_xorwow_offset_matrix[102400];
.global .align 4 .b8 mrg32k3aM1[2304];
.global .align 4 .b8 mrg32k3aM2[2304];
.global .align 4 .b8 mrg32k3aM1SubSeq[2016];
.global .align 4 .b8 mrg32k3aM2SubSeq[2016];
.global .align 4 .b8 mrg32k3aM1Seq[2304];
.global .align 4 .b8 mrg32k3aM2Seq[2304];
.const .align 8 .b8 __cr_lgamma_table[72];

.visible .entry _Z19matrix_mul_syn_currPiPKbPKaS_ii(
	.param .u64 .ptr .align 1 _Z19matrix_mul_syn_currPiPKbPKaS_ii_param_0,
	.param .u64 .ptr .align 1 _Z19matrix_mul_syn_currPiPKbPKaS_ii_param_1,
	.param .u64 .ptr .align 1 _Z19matrix_mul_syn_currPiPKbPKaS_ii_param_2,
	.param .u64 .ptr .align 1 _Z19matrix_mul_syn_currPiPKbPKaS_ii_param_3,
	.param .u32 _Z19matrix_mul_syn_currPiPKbPKaS_ii_param_4,
	.param .u32 _Z19matrix_mul_syn_currPiPKbPKaS_ii_param_5
)
{
	.reg .pred 	%p<5>;
	.reg .b16 	%rs<2>;
	.reg .b32 	%r<17>;
	.reg .b64 	%rd<17>;

	ld.param.u64 	%rd1, [_Z19matrix_mul_syn_currPiPKbPKaS_ii_param_0];
	ld.param.u64 	%rd2, [_Z19matrix_mul_syn_currPiPKbPKaS_ii_param_1];
	ld.param.u64 	%rd3, [_Z19matrix_mul_syn_currPiPKbPKaS_ii_param_2];
	ld.param.u64 	%rd4, [_Z19matrix_mul_syn_currPiPKbPKaS_ii_param_3];
	ld.param.u32 	%r4, [_Z19matrix_mul_syn_currPiPKbPKaS_ii_param_4];
	ld.param.u32 	%r5, [_Z19matrix_mul_syn_currPiPKbPKaS_ii_param_5];
	mov.u32 	%r6, %ctaid.y;
	mov.u32 	%r7, %ntid.y;
	mov.u32 	%r8, %tid.y;
	mad.lo.s32 	%r9, %r6, %r7, %r8;
	mov.u32 	%r10, %ctaid.x;
	mov.u32 	%r11, %ntid.x;
	mov.u32 	%r12, %tid.x;
	mad.lo.s32 	%r2, %r10, %r11, %r12;
	setp.ge.s32 	%p1, %r2, %r4;
	setp.ge.s32 	%p2, %r9, %r5;
	or.pred  	%p3, %p1, %p2;
	@%p3 bra 	$L__BB0_3;
	cvta.to.global.u64 	%rd5, %rd2;
	cvt.s64.s32 	%rd6, %r2;
	add.s64 	%rd7, %rd5, %rd6;
	ld.global.u8 	%rs1, [%rd7];
	setp.eq.s16 	%p4, %rs1, 0;
	@%p4 bra 	$L__BB0_3;
	mad.lo.s32 	%r13, %r5, %r2, %r9;
	cvt.s64.s32 	%rd8, %r13;
	cvta.to.global.u64 	%rd9, %rd4;
	mul.wide.s32 	%rd10, %r13, 4;
	add.s64 	%rd11, %rd9, %rd10;
	ld.global.u32 	%r14, [%rd11];
	cvta.to.global.u64 	%rd12, %rd1;
	mul.wide.s32 	%rd13, %r14, 4;
	add.s64 	%rd14, %rd12, %rd13;
	cvta.to.global.u64 	%rd15, %rd3;
	add.s64 	%rd16, %rd15, %rd8;
	ld.global.s8 	%r15, [%rd16];
	atom.global.add.u32 	%r16, [%rd14], %r15;
$L__BB0_3:
	ret;

}
	// .globl	_Z15synapse_currentPfPbS_S_PiS_i
.visible .entry _Z15synapse_currentPfPbS_S_PiS_i(
	.param .u64 .ptr .align 1 _Z15synapse_currentPfPbS_S_PiS_i_param_0,
	.param .u64 .ptr .align 1 _Z15synapse_currentPfPbS_S_PiS_i_param_1,
	.param .u64 .ptr .align 1 _Z15synapse_currentPfPbS_S_PiS_i_param_2,
	.param .u64 .ptr .align 1 _Z15synapse_currentPfPbS_S_PiS_i_param_3,
	.param .u64 .ptr .align 1 _Z15synapse_currentPfPbS_S_PiS_i_param_4,
	.param .u64 .ptr .align 1 _Z15synapse_currentPfPbS_S_PiS_i_param_5,
	.param .u32 _Z15synapse_currentPfPbS_S_PiS_i_param_6
)
{
	.reg .pred 	%p<4>;
	.reg .b16 	%rs<2>;
	.reg .b32 	%r<15>;
	.reg .b32 	%f<5>;
	.reg .b64 	%rd<23>;

	ld.param.u64 	%rd2, [_Z15synapse_currentPfPbS_S_PiS_i_param_1];
	ld.param.u64 	%rd3, [_Z15synapse_currentPfPbS_S_PiS_i_param_2];
	ld.param.u64 	%rd4, [_Z15synapse_currentPfPbS_S_PiS_i_param_3];
	ld.param.u64 	%rd5, [_Z15synapse_currentPfPbS_S_PiS_i_param_4];
	ld.param.u64 	%rd6, [_Z15synapse_currentPfPbS_S_PiS_i_param_5];
	ld.param.u32 	%r5, [_Z15synapse_currentPfPbS_S_PiS_i_param_6];
	cvta.to.global.u64 	%rd1, %rd6;
	mov.u32 	%r6, %ctaid.x;
	mov.u32 	%r7, %ntid.x;
	mov.u32 	%r8, %tid.x;
	mad.lo.s32 	%r1, %r6, %r7, %r8;
	mov.u32 	%r9, %ctaid.y;
	mov.u32 	%r10, %ntid.y;
	mov.u32 	%r11, %tid.y;
	mad.lo.s32 	%r12, %r9, %r10, %r11;
	max.s32 	%r13, %r1, %r12;
	setp.ge.s32 	%p1, %r13, %r5;
	@%p1 bra 	$L__BB1_5;
	cvta.to.global.u64 	%rd7, %rd5;
	mad.lo.s32 	%r3, %r5, %r1, %r12;
	mul.wide.u32 	%rd8, %r12, 4;
	add.s64 	%rd9, %rd7, %rd8;
	ld.global.u32 	%r14, [%rd9];
	setp.ne.s32 	%p2, %r14, 1;
	@%p2 bra 	$L__BB1_5;
	cvt.u64.u32 	%rd10, %r12;
	cvta.to.global.u64 	%rd11, %rd2;
	add.s64 	%rd12, %rd11, %rd10;
	ld.global.u8 	%rs1, [%rd12];
	setp.ne.s16 	%p3, %rs1, 1;
	@%p3 bra 	$L__BB1_4;
	cvta.to.global.u64 	%rd18, %rd3;
	mul.wide.s32 	%rd19, %r1, 4;
	add.s64 	%rd20, %rd18, %rd19;
	mul.wide.s32 	%rd21, %r3, 4;
	add.s64 	%rd22, %rd1, %rd21;
	ld.global.f32 	%f3, [%rd22];
	atom.global.add.f32 	%f4, [%rd20], %f3;
	bra.uni 	$L__BB1_5;
$L__BB1_4:
	cvta.to.global.u64 	%rd13, %rd4;
	mul.wide.s32 	%rd14, %r1, 4;
	add.s64 	%rd15, %rd13, %rd14;
	mul.wide.s32 	%rd16, %r3, 4;
	add.s64 	%rd17, %rd1, %rd16;
	ld.global.f32 	%f1, [%rd17];
	atom.global.add.f32 	%f2, [%rd15], %f1;
$L__BB1_5:
	ret;

}
	// .globl	_Z13update_neuronPfS_S_S_PiS_S_iiiifiii
.visible .entry _Z13update_neuronPfS_S_S_PiS_S_iiiifiii(
	.param .u64 .ptr .align 1 _Z13update_neuronPfS_S_S_PiS_S_iiiifiii_param_0,
	.param .u64 .ptr .align 1 _Z13update_neuronPfS_S_S_PiS_S_iiiifiii_param_1,
	.param .u64 .ptr .align 1 _Z13update_neuronPfS_S_S_PiS_S_iiiifiii_param_2,
	.param .u64 .ptr .align 1 _Z13update_neuronPfS_S_S_PiS_S_iiiifiii_param_3,
	.param .u64 .ptr .align 1 _Z13update_neuronPfS_S_S_PiS_S_iiiifiii_param_4,
	.param .u64 .ptr .align 1 _Z13update_neuronPfS_S_S_PiS_S_iiiifiii_param_5,
	.param .u64 .ptr .align 1 _Z13update_neuronPfS_S_S_PiS_S_iiiifiii_param_6,
	.param .u32 _Z13update_neuronPfS_S_S_PiS_S_iiiifiii_param_7,
	.param .u32 _Z13update_neuronPfS_S_S_PiS_S_iiiifiii_param_8,
	.param .u32 _Z13update_neuronPfS_S_S_PiS_S_iiiifiii_param_9,
	.param .u32 _Z13update_neuronPfS_S_S_PiS_S_iiiifiii_param_10,
	.param .f32 _Z13update_neuronPfS_S_S_PiS_S_iiiifiii_param_11,
	.param .u32 _Z13update_neuronPfS_S_S_PiS_S_iiiifiii_param_12,
	.param .u32 _Z13update_neuronPfS_S_S_PiS_S_iiiifiii_param_13,
	.param .u32 _Z13update_neuronPfS_S_S_PiS_S_iiiifiii_param_14
)
{
	.reg .pred 	%p<3>;
	.reg .b32 	%r<15>;
	.reg .b32 	%f<26>;
	.reg .b64 	%rd<26>;

	ld.param.u64 	%rd4, [_Z13update_neuronPfS_S_S_PiS_S_iiiifiii_param_1];
	ld.param.u64 	%rd6, [_Z13update_neuronPfS_S_S_PiS_S_iiiifiii_param_3];
	ld.param.u64 	%rd7, [_Z13update_neuronPfS_S_S_PiS_S_iiiifiii_param_4];
	ld.param.u64 	%rd8, [_Z13update_neuronPfS_S_S_PiS_S_iiiifiii_param_5];
	ld.param.u64 	%rd9, [_Z13update_neuronPfS_S_S_PiS_S_iiiifiii_param_6];
	ld.param.u32 	%r2, [_Z13update_neuronPfS_S_S_PiS_S_iiiifiii_param_7];
	ld.param.u32 	%r3, [_Z13update_neuronPfS_S_S_PiS_S_iiiifiii_param_8];
	ld.param.u32 	%r4, [_Z13update_neuronPfS_S_S_PiS_S_iiiifiii_param_9];
	ld.param.u32 	%r5, [_Z13update_neuronPfS_S_S_PiS_S_iiiifiii_param_10];
	ld.param.f32 	%f1, [_Z13update_neuronPfS_S_S_PiS_S_iiiifiii_param_11];
	ld.param.u32 	%r6, [_Z13update_neuronPfS_S_S_PiS_S_iiiifiii_param_12];
	ld.param.u32 	%r7, [_Z13update_neuronPfS_S_S_PiS_S_iiiifiii_param_13];
	ld.param.u32 	%r8, [_Z13update_neuronPfS_S_S_PiS_S_iiiifiii_param_14];
	mov.u32 	%r9, %ctaid.x;
	mov.u32 	%r10, %ntid.x;
	mov.u32 	%r11, %tid.x;
	mad.lo.s32 	%r1, %r9, %r10, %r11;
	setp.ge.s32 	%p1, %r1, %r2;
	@%p1 bra 	$L__BB2_3;
	ld.param.u64 	%rd25, [_Z13update_neuronPfS_S_S_PiS_S_iiiifiii_param_2];
	ld.param.u64 	%rd24, [_Z13update_neuronPfS_S_S_PiS_S_iiiifiii_param_0];
	cvta.to.global.u64 	%rd10, %rd7;
	cvta.to.global.u64 	%rd11, %rd24;
	cvta.to.global.u64 	%rd12, %rd9;
	cvta.to.global.u64 	%rd13, %rd4;
	cvta.to.global.u64 	%rd14, %rd25;
	cvta.to.global.u64 	%rd15, %rd8;
	cvta.to.global.u64 	%rd16, %rd6;
	mul.wide.s32 	%rd17, %r1, 4;
	add.s64 	%rd1, %rd10, %rd17;
	mov.b32 	%r12, 0;
	st.global.u32 	[%rd1], %r12;
	add.s64 	%rd18, %rd12, %rd17;
	ld.global.f32 	%f2, [%rd18];
	neg.f32 	%f3, %f2;
	add.s64 	%rd2, %rd11, %rd17;
	ld.global.f32 	%f4, [%rd2];
	cvt.rn.f32.s32 	%f5, %r3;
	sub.f32 	%f6, %f4, %f5;
	mul.f32 	%f7, %f6, %f3;
	add.s64 	%rd19, %rd13, %rd17;
	ld.global.f32 	%f8, [%rd19];
	cvt.rn.f32.s32 	%f9, %r6;
	sub.f32 	%f10, %f4, %f9;
	add.s64 	%rd20, %rd14, %rd17;
	ld.global.f32 	%f11, [%rd20];
	cvt.rn.f32.s32 	%f12, %r7;
	sub.f32 	%f13, %f4, %f12;
	mul.f32 	%f14, %f11, %f13;
	fma.rn.f32 	%f15, %f8, %f10, %f14;
	sub.f32 	%f16, %f7, %f15;
	mul.f32 	%f17, %f1, %f16;
	add.s64 	%rd21, %rd15, %rd17;
	ld.global.f32 	%f18, [%rd21];
	div.rn.f32 	%f19, %f17, %f18;
	mad.lo.s32 	%r13, %r8, %r2, %r1;
	mul.wide.s32 	%rd22, %r13, 4;
	add.s64 	%rd23, %rd16, %rd22;
	ld.global.f32 	%f20, [%rd23];
	add.f32 	%f21, %f20, %f19;
	add.f32 	%f22, %f4, %f21;
	st.global.f32 	[%rd2], %f22;
	st.global.u32 	[%rd19], %r12;
	st.global.u32 	[%rd20], %r12;
	ld.global.f32 	%f23, [%rd2];
	cvt.rn.f32.s32 	%f24, %r4;
	setp.leu.f32 	%p2, %f23, %f24;
	@%p2 bra 	$L__BB2_3;
	cvt.rn.f32.s32 	%f25, %r5;
	st.global.f32 	[%rd2], %f25;
	mov.b32 	%r14, 1;
	st.global.u32 	[%rd1], %r14;
$L__BB2_3:
	ret;

}
	// .globl	_Z12init_neuronsPfS_S_Pii
.visible .entry _Z12init_neuronsPfS_S_Pii(
	.param .u64 .ptr .align 1 _Z12init_neuronsPfS_S_Pii_param_0,
	.param .u64 .ptr .align 1 _Z12init_neuronsPfS_S_Pii_param_1,
	.param .u64 .ptr .align 1 _Z12init_neuronsPfS_S_Pii_param_2,
	.param .u64 .ptr .align 1 _Z12init_neuronsPfS_S_Pii_param_3,
	.param .u32 _Z12init_neuronsPfS_S_Pii_param_4
)
{
	.reg .pred 	%p<2>;
	.reg .b32 	%r<8>;
	.reg .b64 	%rd<14>;

	ld.param.u64 	%rd1, [_Z12init_neuronsPfS_S_Pii_param_0];
	ld.param.u64 	%rd2, [_Z12init_neuronsPfS_S_Pii_param_1];
	ld.param.u64 	%rd3, [_Z12init_neuronsPfS_S_Pii_param_2];
	ld.param.u64 	%rd4, [_Z12init_neuronsPfS_S_Pii_param_3];
	ld.param.u32 	%r2, [_Z12init_neuronsPfS_S_Pii_param_4];
	mov.u32 	%r3, %ctaid.x;
	mov.u32 	%r4, %ntid.x;
	mov.u32 	%r5, %tid.x;
	mad.lo.s32 	%r1, %r3, %r4, %r5;
	setp.ge.s32 	%p1, %r1, %r2;
	@%p1 bra 	$L__BB3_2;
	cvta.to.global.u64 	%rd5, %rd1;
	cvta.to.global.u64 	%rd6, %rd2;
	cvta.to.global.u64 	%rd7, %rd3;
	cvta.to.global.u64 	%rd8, %rd4;
	mul.wide.s32 	%rd9, %r1, 4;
	add.s64 	%rd10, %rd5, %rd9;
	mov.b32 	%r6, -1031012352;
	st.global.u32 	[%rd10], %r6;
	add.s64 	%rd11, %rd6, %rd9;
	mov.b32 	%r7, 0;
	st.global.u32 	[%rd11], %r7;
	add.s64 	%rd12, %rd7, %rd9;
	st.global.u32 	[%rd12], %r7;
	add.s64 	%rd13, %rd8, %rd9;
	st.global.u32 	[%rd13], %r7;
$L__BB3_2:
	ret;

}
	// .globl	_Z15define_synapsesPffffiii
.visible .entry _Z15define_synapsesPffffiii(
	.param .u64 .ptr .align 1 _Z15define_synapsesPffffiii_param_0,
	.param .f32 _Z15define_synapsesPffffiii_param_1,
	.param .f32 _Z15define_synapsesPffffiii_param_2,
	.param .f32 _Z15define_synapsesPffffiii_param_3,
	.param .u32 _Z15define_synapsesPffffiii_param_4,
	.param .u32 _Z15define_synapsesPffffiii_param_5,
	.param .u32 _Z15define_synapsesPffffiii_param_6
)
{
	.local .align 8 .b8 	__local_depot4[48];
	.reg .b64 	%SP;
	.reg .b64 	%SPL;
	.reg .pred 	%p<134>;
	.reg .b32 	%r<2399>;
	.reg .b32 	%f<14>;
	.reg .b64 	%rd<53>;

	mov.u64 	%SPL, __local_depot4;
	ld.param.u64 	%rd19, [_Z15define_synapsesPffffiii_param_0];
	ld.param.f32 	%f2, [_Z15define_synapsesPffffiii_param_2];
	ld.param.f32 	%f3, [_Z15define_synapsesPffffiii_param_3];
	ld.param.u32 	%r1079, [_Z15define_synapsesPffffiii_param_4];
	ld.param.u32 	%r1080, [_Z15define_synapsesPffffiii_param_5];
	ld.param.u32 	%r1081, [_Z15define_synapsesPffffiii_param_6];
	cvta.to.global.u64 	%rd1, %rd19;
	mul.lo.s32 	%r1, %r1080, %r1079;
	add.s32 	%r1082, %r1081, %r1;
	mov.u32 	%r1083, %ctaid.x;
	mov.u32 	%r1084, %ntid.x;
	mov.u32 	%r1085, %tid.x;
	mad.lo.s32 	%r3, %r1083, %r1084, %r1085;
	mov.u32 	%r1086, %ctaid.y;
	mov.u32 	%r1087, %ntid.y;
	mov.u32 	%r1088, %tid.y;
	mad.lo.s32 	%r1089, %r1086, %r1087, %r1088;
	max.s32 	%r1090, %r3, %r1089;
	setp.ge.s32 	%p1, %r1090, %r1082;
	@%p1 bra 	$L__BB4_241;
	add.u64 	%rd2, %SPL, 0;
	mad.lo.s32 	%r5, %r1082, %r3, %r1089;
	mov.b32 	%r2135, 1478573778;
	mov.b32 	%r1093, 716983765;
	st.local.v2.u32 	[%rd2], {%r1093, %r2135};
	mov.b32 	%r1094, -123459836;
	mov.b32 	%r1095, 1163863128;
	st.local.v2.u32 	[%rd2+8], {%r1095, %r1094};
	mov.b32 	%r2131, 1360900310;
	mov.b32 	%r1096, -589760388;
	st.local.v2.u32 	[%rd2+16], {%r1096, %r2131};
	setp.eq.s32 	%p2, %r3, 0;
	@%p2 bra 	$L__BB4_116;
	cvt.s64.s32 	%rd51, %r3;
	mov.b32 	%r1835, 0;
	mov.b32 	%r2135, 1478573778;
	mov.b32 	%r2131, 1360900310;
	mov.u64 	%rd22, precalc_xorwow_matrix;
$L__BB4_3:
	mov.u64 	%rd4, %rd51;
	and.b64  	%rd5, %rd4, 3;
	setp.eq.s64 	%p3, %rd5, 0;
	@%p3 bra 	$L__BB4_115;
	mul.wide.u32 	%rd21, %r1835, 3200;
	add.s64 	%rd6, %rd22, %rd21;
	mov.b32 	%r2131, 0;
	mov.u32 	%r1851, %r2131;
	mov.u32 	%r1852, %r2131;
	mov.u32 	%r1853, %r2131;
	mov.u32 	%r2135, %r2131;
	mov.u32 	%r1843, %r2131;
$L__BB4_5:
	mul.wide.u32 	%rd23, %r1843, 4;
	add.s64 	%rd24, %rd2, %rd23;
	ld.local.u32 	%r17, [%rd24+4];
	shl.b32 	%r18, %r1843, 5;
	mov.b32 	%r1849, 0;
$L__BB4_6:
	.pragma "nounroll";
	shr.u32 	%r1102, %r17, %r1849;
	and.b32  	%r1103, %r1102, 1;
	setp.eq.b32 	%p4, %r1103, 1;
	not.pred 	%p5, %p4;
	add.s32 	%r1104, %r18, %r1849;
	mul.lo.s32 	%r1105, %r1104, 5;
	mul.wide.u32 	%rd25, %r1105, 4;
	add.s64 	%rd8, %rd6, %rd25;
	@%p5 bra 	$L__BB4_8;
	ld.global.u32 	%r1106, [%rd8];
	xor.b32  	%r2135, %r2135, %r1106;
	ld.global.u32 	%r1107, [%rd8+4];
	xor.b32  	%r1853, %r1853, %r1107;
	ld.global.u32 	%r1108, [%rd8+8];
	xor.b32  	%r1852, %r1852, %r1108;
	ld.global.u32 	%r1109, [%rd8+12];
	xor.b32  	%r1851, %r1851, %r1109;
	ld.global.u32 	%r1110, [%rd8+16];
	xor.b32  	%r2131, %r2131, %r1110;
$L__BB4_8:
	and.b32  	%r1112, %r1102, 2;
	setp.eq.s32 	%p6, %r1112, 0;
	@%p6 bra 	$L__BB4_10;
	ld.global.u32 	%r1113, [%rd8+20];
	xor.b32  	%r2135, %r2135, %r1113;
	ld.global.u32 	%r1114, [%rd8+24];
	xor.b32  	%r1853, %r1853, %r1114;
	ld.global.u32 	%r1115, [%rd8+28];
	xor.b32  	%r1852, %r1852, %r1115;
	ld.global.u32 	%r1116, [%rd8+32];
	xor.b32  	%r1851, %r1851, %r1116;
	ld.global.u32 	%r1117, [%rd8+36];
	xor.b32  	%r2131, %r2131, %r1117;
$L__BB4_10:
	and.b32  	%r1119, %r1102, 4;
	setp.eq.s32 	%p7, %r1119, 0;
	@%p7 bra 	$L__BB4_12;
	ld.global.u32 	%r1120, [%rd8+40];
	xor.b32  	%r2135, %r2135, %r1120;
	ld.global.u32 	%r1121, [%rd8+44];
	xor.b32  	%r1853, %r1853, %r1121;
	ld.global.u32 	%r1122, [%rd8+48];
	xor.b32  	%r1852, %r1852, %r1122;
	ld.global.u32 	%r1123, [%rd8+52];
	xor.b32  	%r1851, %r1851, %r1123;
	ld.global.u32 	%r1124, [%rd8+56];
	xor.b32  	%r2131, %r2131, %r1124;
$L__BB4_12:
	and.b32  	%r1126, %r1102, 8;
	setp.eq.s32 	%p8, %r1126, 0;
	@%p8 bra 	$L__BB4_14;
	ld.global.u32 	%r1127, [%rd8+60];
	xor.b32  	%r2135, %r2135, %r1127;
	ld.global.u32 	%r1128, [%rd8+64];
	xor.b32  	%r1853, %r1853, %r1128;
	ld.global.u32 	%r1129, [%rd8+68];
	xor.b32  	%r1852, %r1852, %r1129;
	ld.global.u32 	%r1130, [%rd8+72];
	xor.b32  	%r1851, %r1851, %r1130;
	ld.global.u32 	%r1131, [%rd8+76];
	xor.b32  	%r2131, %r2131, %r1131;
$L__BB4_14:
	and.b32  	%r1133, %r1102, 16;
	setp.eq.s32 	%p9, %r1133, 0;
	@%p9 bra 	$L__BB4_16;
	ld.global.u32 	%r1134, [%rd8+80];
	xor.b32  	%r2135, %r2135, %r1134;
	ld.global.u32 	%r1135, [%rd8+84];
	xor.b32  	%r1853, %r1853, %r1135;
	ld.global.u32 	%r1136, [%rd8+88];
	xor.b32  	%r1852, %r1852, %r1136;
	ld.global.u32 	%r1137, [%rd8+92];
	xor.b32  	%r1851, %r1851, %r1137;
	ld.global.u32 	%r1138, [%rd8+96];
	xor.b32  	%r2131, %r2131, %r1138;
$L__BB4_16:
	and.b32  	%r1140, %r1102, 32;
	setp.eq.s32 	%p10, %r1140, 0;
	@%p10 bra 	$L__BB4_18;
	ld.global.u32 	%r1141, [%rd8+100];
	xor.b32  	%r2135, %r2135, %r1141;
	ld.global.u32 	%r1142, [%rd8+104];
	xor.b32  	%r1853, %r1853, %r1142;
	ld.global.u32 	%r1143, [%rd8+108];
	xor.b32  	%r1852, %r1852, %r1143;
	ld.global.u32 	%r1144, [%rd8+112];
	xor.b32  	%r1851, %r1851, %r1144;
	ld.global.u32 	%r1145, [%rd8+116];
	xor.b32  	%r2131, %r2131, %r1145;
$L__BB4_18:
	and.b32  	%r1147, %r1102, 64;
	setp.eq.s32 	%p11, %r1147, 0;
	@%p11 bra 	$L__BB4_20;
	ld.global.u32 	%r1148, [%rd8+120];
	xor.b32  	%r2135, %r2135, %r1148;
	ld.global.u32 	%r1149, [%rd8+124];
	xor.b32  	%r1853, %r1853, %r1149;
	ld.global.u32 	%r1150, [%rd8+128];
	xor.b32  	%r1852, %r1852, %r1150;
	ld.global.u32 	%r1151, [%rd8+132];
	xor.b32  	%r1851, %r1851, %r1151;
	ld.global.u32 	%r1152, [%rd8+136];
	xor.b32  	%r2131, %r2131, %r1152;
$L__BB4_20:
	and.b32  	%r1154, %r1102, 128;
	setp.eq.s32 	%p12, %r1154, 0;
	@%p12 bra 	$L__BB4_22;
	ld.global.u32 	%r1155, [%rd8+140];
	xor.b32  	%r2135, %r2135, %r1155;
	ld.global.u32 	%r1156, [%rd8+144];
	xor.b32  	%r1853, %r1853, %r1156;
	ld.global.u32 	%r1157, [%rd8+148];
	xor.b32  	%r1852, %r1852, %r1157;
	ld.global.u32 	%r1158, [%rd8+152];
	xor.b32  	%r1851, %r1851, %r1158;
	ld.global.u32 	%r1159, [%rd8+156];
	xor.b32  	%r2131, %r2131, %r1159;
$L__BB4_22:
	and.b32  	%r1161, %r1102, 256;
	setp.eq.s32 	%p13, %r1161, 0;
	@%p13 bra 	$L__BB4_24;
	ld.global.u32 	%r1162, [%rd8+160];
	xor.b32  	%r2135, %r2135, %r1162;
	ld.global.u32 	%r1163, [%rd8+164];
	xor.b32  	%r1853, %r1853, %r1163;
	ld.global.u32 	%r1164, [%rd8+168];
	xor.b32  	%r1852, %r1852, %r1164;
	ld.global.u32 	%r1165, [%rd8+172];
	xor.b32  	%r1851, %r1851, %r1165;
	ld.global.u32 	%r1166, [%rd8+176];
	xor.b32  	%r2131, %r2131, %r1166;
$L__BB4_24:
	and.b32  	%r1168, %r1102, 512;
	setp.eq.s32 	%p14, %r1168, 0;
	@%p14 bra 	$L__BB4_26;
	ld.global.u32 	%r1169, [%rd8+180];
	xor.b32  	%r2135, %r2135, %r1169;
	ld.global.u32 	%r1170, [%rd8+184];
	xor.b32  	%r1853, %r1853, %r1170;
	ld.global.u32 	%r1171, [%rd8+188];
	xor.b32  	%r1852, %r1852, %r1171;
	ld.global.u32 	%r1172, [%rd8+192];
	xor.b32  	%r1851, %r1851, %r1172;
	ld.global.u32 	%r1173, [%rd8+196];
	xor.b32  	%r2131, %r2131, %r1173;
$L__BB4_26:
	and.b32  	%r1175, %r1102, 1024;
	setp.eq.s32 	%p15, %r1175, 0;
	@%p15 bra 	$L__BB4_28;
	ld.global.u32 	%r1176, [%rd8+200];
	xor.b32  	%r2135, %r2135, %r1176;
	ld.global.u32 	%r1177, [%rd8+204];
	xor.b32  	%r1853, %r1853, %r1177;
	ld.global.u32 	%r1178, [%rd8+208];
	xor.b32  	%r1852, %r1852, %r1178;
	ld.global.u32 	%r1179, [%rd8+212];
	xor.b32  	%r1851, %r1851, %r1179;
	ld.global.u32 	%r1180, [%rd8+216];
	xor.b32  	%r2131, %r2131, %r1180;
$L__BB4_28:
	and.b32  	%r1182, %r1102, 2048;
	setp.eq.s32 	%p16, %r1182, 0;
	@%p16 bra 	$L__BB4_30;
	ld.global.u32 	%r1183, [%rd8+220];
	xor.b32  	%r2135, %r2135, %r1183;
	ld.global.u32 	%r1184, [%rd8+224];
	xor.b32  	%r1853, %r1853, %r1184;
	ld.global.u32 	%r1185, [%rd8+228];
	xor.b32  	%r1852, %r1852, %r1185;
	ld.global.u32 	%r1186, [%rd8+232];
	xor.b32  	%r1851, %r1851, %r1186;
	ld.global.u32 	%r1187, [%rd8+236];
	xor.b32  	%r2131, %r2131, %r1187;
$L__BB4_30:
	and.b32  	%r1189, %r1102, 4096;
	setp.eq.s32 	%p17, %r1189, 0;
	@%p17 bra 	$L__BB4_32;
	ld.global.u32 	%r1190, [%rd8+240];
	xor.b32  	%r2135, %r2135, %r1190;
	ld.global.u32 	%r1191, [%rd8+244];
	xor.b32  	%r1853, %r1853, %r1191;
	ld.global.u32 	%r1192, [%rd8+248];
	xor.b32  	%r1852, %r1852, %r1192;
	ld.global.u32 	%r1193, [%rd8+252];
	xor.b32  	%r1851, %r1851, %r1193;
	ld.global.u32 	%r1194, [%rd8+256];
	xor.b32  	%r2131, %r2131, %r1194;
$L__BB4_32:
	and.b32  	%r1196, %r1102, 8192;
	setp.eq.s32 	%p18, %r1196, 0;
	@%p18 bra 	$L__BB4_34;
	ld.global.u32 	%r1197, [%rd8+260];
	xor.b32  	%r2135, %r2135, %r1197;
	ld.global.u32 	%r1198, [%rd8+264];
	xor.b32  	%r1853, %r1853, %r1198;
	ld.global.u32 	%r1199, [%rd8+268];
	xor.b32  	%r1852, %r1852, %r1199;
	ld.global.u32 	%r1200, [%rd8+272];
	xor.b32  	%r1851, %r1851, %r1200;
	ld.global.u32 	%r1201, [%rd8+276];
	xor.b32  	%r2131, %r2131, %r1201;
$L__BB4_34:
	and.b32  	%r1203, %r1102, 16384;
	setp.eq.s32 	%p19, %r1203, 0;
	@%p19 bra 	$L__BB4_36;
	ld.global.u32 	%r1204, [%rd8+280];
	xor.b32  	%r2135, %r2135, %r1204;
	ld.global.u32 	%r1205, [%rd8+284];
	xor.b32  	%r1853, %r1853, %r1205;
	ld.global.u32 	%r1206, [%rd8+288];
	xor.b32  	%r1852, %r1852, %r1206;
	ld.global.u32 	%r1207, [%rd8+292];
	xor.b32  	%r1851, %r1851, %r1207;
	ld.global.u32 	%r1208, [%rd8+296];
	xor.b32  	%r2131, %r2131, %r1208;
$L__BB4_36:
	and.b32  	%r1210, %r1102, 32768;
	setp.eq.s32 	%p20, %r1210, 0;
	@%p20 bra 	$L__BB4_38;
	ld.global.u32 	%r1211, [%rd8+300];
	xor.b32  	%r2135, %r2135, %r1211;
	ld.global.u32 	%r1212, [%rd8+304];
	xor.b32  	%r1853, %r1853, %r1212;
	ld.global.u32 	%r1213, [%rd8+308];
	xor.b32  	%r1852, %r1852, %r1213;
	ld.global.u32 	%r1214, [%rd8+312];
	xor.b32  	%r1851, %r1851, %r1214;
	ld.global.u32 	%r1215, [%rd8+316];
	xor.b32  	%r2131, %r2131, %r1215;
$L__BB4_38:
	add.s32 	%r1849, %r1849, 16;
	setp.ne.s32 	%p21, %r1849, 32;
	@%p21 bra 	$L__BB4_6;
	mad.lo.s32 	%r1216, %r1843, -31, %r18;
	add.s32 	%r1843, %r1216, 1;
	setp.ne.s32 	%p22, %r1843, 5;
	@%p22 bra 	$L__BB4_5;
	st.local.u32 	[%rd2+4], %r2135;
	st.local.v2.u32 	[%rd2+8], {%r1853, %r1852};
	st.local.v2.u32 	[%rd2+16], {%r1851, %r2131};
	setp.eq.s64 	%p23, %rd5, 1;
	@%p23 bra 	$L__BB4_115;
	mov.b32 	%r2131, 0;
	mov.u32 	%r1943, %r2131;
	mov.u32 	%r1944, %r2131;
	mov.u32 	%r1945, %r2131;
	mov.u32 	%r2135, %r2131;
	mov.u32 	%r1935, %r2131;
$L__BB4_42:
	mul.wide.u32 	%rd26, %r1935, 4;
	add.s64 	%rd27, %rd2, %rd26;
	ld.local.u32 	%r193, [%rd27+4];
	shl.b32 	%r194, %r1935, 5;
	mov.b32 	%r1941, 0;
$L__BB4_43:
	.pragma "nounroll";
	shr.u32 	%r1219, %r193, %r1941;
	and.b32  	%r1220, %r1219, 1;
	setp.eq.b32 	%p24, %r1220, 1;
	not.pred 	%p25, %p24;
	add.s32 	%r1221, %r194, %r1941;
	mul.lo.s32 	%r1222, %r1221, 5;
	mul.wide.u32 	%rd28, %r1222, 4;
	add.s64 	%rd9, %rd6, %rd28;
	@%p25 bra 	$L__BB4_45;
	ld.global.u32 	%r1223, [%rd9];
	xor.b32  	%r2135, %r2135, %r1223;
	ld.global.u32 	%r1224, [%rd9+4];
	xor.b32  	%r1945, %r1945, %r1224;
	ld.global.u32 	%r1225, [%rd9+8];
	xor.b32  	%r1944, %r1944, %r1225;
	ld.global.u32 	%r1226, [%rd9+12];
	xor.b32  	%r1943, %r1943, %r1226;
	ld.global.u32 	%r1227, [%rd9+16];
	xor.b32  	%r2131, %r2131, %r1227;
$L__BB4_45:
	and.b32  	%r1229, %r1219, 2;
	setp.eq.s32 	%p26, %r1229, 0;
	@%p26 bra 	$L__BB4_47;
	ld.global.u32 	%r1230, [%rd9+20];
	xor.b32  	%r2135, %r2135, %r1230;
	ld.global.u32 	%r1231, [%rd9+24];
	xor.b32  	%r1945, %r1945, %r1231;
	ld.global.u32 	%r1232, [%rd9+28];
	xor.b32  	%r1944, %r1944, %r1232;
	ld.global.u32 	%r1233, [%rd9+32];
	xor.b32  	%r1943, %r1943, %r1233;
	ld.global.u32 	%r1234, [%rd9+36];
	xor.b32  	%r2131, %r2131, %r1234;
$L__BB4_47:
	and.b32  	%r1236, %r1219, 4;
	setp.eq.s32 	%p27, %r1236, 0;
	@%p27 bra 	$L__BB4_49;
	ld.global.u32 	%r1237, [%rd9+40];
	xor.b32  	%r2135, %r2135, %r1237;
	ld.global.u32 	%r1238, [%rd9+44];
	xor.b32  	%r1945, %r1945, %r1238;
	ld.global.u32 	%r1239, [%rd9+48];
	xor.b32  	%r1944, %r1944, %r1239;
	ld.global.u32 	%r1240, [%rd9+52];
	xor.b32  	%r1943, %r1943, %r1240;
	ld.global.u32 	%r1241, [%rd9+56];
	xor.b32  	%r2131, %r2131, %r1241;
$L__BB4_49:
	and.b32  	%r1243, %r1219, 8;
	setp.eq.s32 	%p28, %r1243, 0;
	@%p28 bra 	$L__BB4_51;
	ld.global.u32 	%r1244, [%rd9+60];
	xor.b32  	%r2135, %r2135, %r1244;
	ld.global.u32 	%r1245, [%rd9+64];
	xor.b32  	%r1945, %r1945, %r1245;
	ld.global.u32 	%r1246, [%rd9+68];
	xor.b32  	%r1944, %r1944, %r1246;
	ld.global.u32 	%r1247, [%rd9+72];
	xor.b32  	%r1943, %r1943, %r1247;
	ld.global.u32 	%r1248, [%rd9+76];
	xor.b32  	%r2131, %r2131, %r1248;
$L__BB4_51:
	and.b32  	%r1250, %r1219, 16;
	setp.eq.s32 	%p29, %r1250, 0;
	@%p29 bra 	$L__BB4_53;
	ld.global.u32 	%r1251, [%rd9+80];
	xor.b32  	%r2135, %r2135, %r1251;
	ld.global.u32 	%r1252, [%rd9+84];
	xor.b32  	%r1945, %r1945, %r1252;
	ld.global.u32 	%r1253, [%rd9+88];
	xor.b32  	%r1944, %r1944, %r1253;
	ld.global.u32 	%r1254, [%rd9+92];
	xor.b32  	%r1943, %r1943, %r1254;
	ld.global.u32 	%r1255, [%rd9+96];
	xor.b32  	%r2131, %r2131, %r1255;
$L__BB4_53:
	and.b32  	%r1257, %r1219, 32;
	setp.eq.s32 	%p30, %r1257, 0;
	@%p30 bra 	$L__BB4_55;
	ld.global.u32 	%r1258, [%rd9+100];
	xor.b32  	%r2135, %r2135, %r1258;
	ld.global.u32 	%r1259, [%rd9+104];
	xor.b32  	%r1945, %r1945, %r1259;
	ld.global.u32 	%r1260, [%rd9+108];
	xor.b32  	%r1944, %r1944, %r1260;
	ld.global.u32 	%r1261, [%rd9+112];
	xor.b32  	%r1943, %r1943, %r1261;
	ld.global.u32 	%r1262, [%rd9+116];
	xor.b32  	%r2131, %r2131, %r1262;
$L__BB4_55:
	and.b32  	%r1264, %r1219, 64;
	setp.eq.s32 	%p31, %r1264, 0;
	@%p31 bra 	$L__BB4_57;
	ld.global.u32 	%r1265, [%rd9+120];
	xor.b32  	%r2135, %r2135, %r1265;
	ld.global.u32 	%r1266, [%rd9+124];
	xor.b32  	%r1945, %r1945, %r1266;
	ld.global.u32 	%r1267, [%rd9+128];
	xor.b32  	%r1944, %r1944, %r1267;
	ld.global.u32 	%r1268, [%rd9+132];
	xor.b32  	%r1943, %r1943, %r1268;
	ld.global.u32 	%r1269, [%rd9+136];
	xor.b32  	%r2131, %r2131, %r1269;
$L__BB4_57:
	and.b32  	%r1271, %r1219, 128;
	setp.eq.s32 	%p32, %r1271, 0;
	@%p32 bra 	$L__BB4_59;
	ld.global.u32 	%r1272, [%rd9+140];
	xor.b32  	%r2135, %r2135, %r1272;
	ld.global.u32 	%r1273, [%rd9+144];
	xor.b32  	%r1945, %r1945, %r1273;
	ld.global.u32 	%r1274, [%rd9+148];
	xor.b32  	%r1944, %r1944, %r1274;
	ld.global.u32 	%r1275, [%rd9+152];
	xor.b32  	%r1943, %r1943, %r1275;
	ld.global.u32 	%r1276, [%rd9+156];
	xor.b32  	%r2131, %r2131, %r1276;
$L__BB4_59:
	and.b32  	%r1278, %r1219, 256;
	setp.eq.s32 	%p33, %r1278, 0;
	@%p33 bra 	$L__BB4_61;
	ld.global.u32 	%r1279, [%rd9+160];
	xor.b32  	%r2135, %r2135, %r1279;
	ld.global.u32 	%r1280, [%rd9+164];
	xor.b32  	%r1945, %r1945, %r1280;
	ld.global.u32 	%r1281, [%rd9+168];
	xor.b32  	%r1944, %r1944, %r1281;
	ld.global.u32 	%r1282, [%rd9+172];
	xor.b32  	%r1943, %r1943, %r1282;
	ld.global.u32 	%r1283, [%rd9+176];
	xor.b32  	%r2131, %r2131, %r1283;
$L__BB4_61:
	and.b32  	%r1285, %r1219, 512;
	setp.eq.s32 	%p34, %r1285, 0;
	@%p34 bra 	$L__BB4_63;
	ld.global.u32 	%r1286, [%rd9+180];
	xor.b32  	%r2135, %r2135, %r1286;
	ld.global.u32 	%r1287, [%rd9+184];
	xor.b32  	%r1945, %r1945, %r1287;
	ld.global.u32 	%r1288, [%rd9+188];
	xor.b32  	%r1944, %r1944, %r1288;
	ld.global.u32 	%r1289, [%rd9+192];
	xor.b32  	%r1943, %r1943, %r1289;
	ld.global.u32 	%r1290, [%rd9+196];
	xor.b32  	%r2131, %r2131, %r1290;
$L__BB4_63:
	and.b32  	%r1292, %r1219, 1024;
	setp.eq.s32 	%p35, %r1292, 0;
	@%p35 bra 	$L__BB4_65;
	ld.global.u32 	%r1293, [%rd9+200];
	xor.b32  	%r2135, %r2135, %r1293;
	ld.global.u32 	%r1294, [%rd9+204];
	xor.b32  	%r1945, %r1945, %r1294;
	ld.global.u32 	%r1295, [%rd9+208];
	xor.b32  	%r1944, %r1944, %r1295;
	ld.global.u32 	%r1296, [%rd9+212];
	xor.b32  	%r1943, %r1943, %r1296;
	ld.global.u32 	%r1297, [%rd9+216];
	xor.b32  	%r2131, %r2131, %r1297;
$L__BB4_65:
	and.b32  	%r1299, %r1219, 2048;
	setp.eq.s32 	%p36, %r1299, 0;
	@%p36 bra 	$L__BB4_67;
	ld.global.u32 	%r1300, [%rd9+220];
	xor.b32  	%r2135, %r2135, %r1300;
	ld.global.u32 	%r1301, [%rd9+224];
	xor.b32  	%r1945, %r1945, %r1301;
	ld.global.u32 	%r1302, [%rd9+228];
	xor.b32  	%r1944, %r1944, %r1302;
	ld.global.u32 	%r1303, [%rd9+232];
	xor.b32  	%r1943, %r1943, %r1303;
	ld.global.u32 	%r1304, [%rd9+236];
	xor.b32  	%r2131, %r2131, %r1304;
$L__BB4_67:
	and.b32  	%r1306, %r1219, 4096;
	setp.eq.s32 	%p37, %r1306, 0;
	@%p37 bra 	$L__BB4_69;
	ld.global.u32 	%r1307, [%rd9+240];
	xor.b32  	%r2135, %r2135, %r1307;
	ld.global.u32 	%r1308, [%rd9+244];
	xor.b32  	%r1945, %r1945, %r1308;
	ld.global.u32 	%r1309, [%rd9+248];
	xor.b32  	%r1944, %r1944, %r1309;
	ld.global.u32 	%r1310, [%rd9+252];
	xor.b32  	%r1943, %r1943, %r1310;
	ld.global.u32 	%r1311, [%rd9+256];
	xor.b32  	%r2131, %r2131, %r1311;
$L__BB4_69:
	and.b32  	%r1313, %r1219, 8192;
	setp.eq.s32 	%p38, %r1313, 0;
	@%p38 bra 	$L__BB4_71;
	ld.global.u32 	%r1314, [%rd9+260];
	xor.b32  	%r2135, %r2135, %r1314;
	ld.global.u32 	%r1315, [%rd9+264];
	xor.b32  	%r1945, %r1945, %r1315;
	ld.global.u32 	%r1316, [%rd9+268];
	xor.b32  	%r1944, %r1944, %r1316;
	ld.global.u32 	%r1317, [%rd9+272];
	xor.b32  	%r1943, %r1943, %r1317;
	ld.global.u32 	%r1318, [%rd9+276];
	xor.b32  	%r2131, %r2131, %r1318;
$L__BB4_71:
	and.b32  	%r1320, %r1219, 16384;
	setp.eq.s32 	%p39, %r1320, 0;
	@%p39 bra 	$L__BB4_73;
	ld.global.u32 	%r1321, [%rd9+280];
	xor.b32  	%r2135, %r2135, %r1321;
	ld.global.u32 	%r1322, [%rd9+284];
	xor.b32  	%r1945, %r1945, %r1322;
	ld.global.u32 	%r1323, [%rd9+288];
	xor.b32  	%r1944, %r1944, %r1323;
	ld.global.u32 	%r1324, [%rd9+292];
	xor.b32  	%r1943, %r1943, %r1324;
	ld.global.u32 	%r1325, [%rd9+296];
	xor.b32  	%r2131, %r2131, %r1325;
$L__BB4_73:
	and.b32  	%r1327, %r1219, 32768;
	setp.eq.s32 	%p40, %r1327, 0;
	@%p40 bra 	$L__BB4_75;
	ld.global.u32 	%r1328, [%rd9+300];
	xor.b32  	%r2135, %r2135, %r1328;
	ld.global.u32 	%r1329, [%rd9+304];
	xor.b32  	%r1945, %r1945, %r1329;
	ld.global.u32 	%r1330, [%rd9+308];
	xor.b32  	%r1944, %r1944, %r1330;
	ld.global.u32 	%r1331, [%rd9+312];
	xor.b32  	%r1943, %r1943, %r1331;
	ld.global.u32 	%r1332, [%rd9+316];
	xor.b32  	%r2131, %r2131, %r1332;
$L__BB4_75:
	add.s32 	%r1941, %r1941, 16;
	setp.ne.s32 	%p41, %r1941, 32;
	@%p41 bra 	$L__BB4_43;
	mad.lo.s32 	%r1333, %r1935, -31, %r194;
	add.s32 	%r1935, %r1333, 1;
	setp.ne.s32 	%p42, %r1935, 5;
	@%p42 bra 	$L__BB4_42;
	st.local.u32 	[%rd2+4], %r2135;
	st.local.v2.u32 	[%rd2+8], {%r1945, %r1944};
	st.local.v2.u32 	[%rd2+16], {%r1943, %r2131};
	setp.ne.s64 	%p43, %rd5, 3;
	@%p43 bra 	$L__BB4_115;
	mov.b32 	%r2131, 0;
	mov.u32 	%r2035, %r2131;
	mov.u32 	%r2036, %r2131;
	mov.u32 	%r2037, %r2131;
	mov.u32 	%r2135, %r2131;
	mov.u32 	%r2027, %r2131;
$L__BB4_79:
	mul.wide.u32 	%rd29, %r2027, 4;
	add.s64 	%rd30, %rd2, %rd29;
	ld.local.u32 	%r369, [%rd30+4];
	shl.b32 	%r370, %r2027, 5;
	mov.b32 	%r2033, 0;
$L__BB4_80:
	.pragma "nounroll";
	shr.u32 	%r1336, %r369, %r2033;
	and.b32  	%r1337, %r1336, 1;
	setp.eq.b32 	%p44, %r1337, 1;
	not.pred 	%p45, %p44;
	add.s32 	%r1338, %r370, %r2033;
	mul.lo.s32 	%r1339, %r1338, 5;
	mul.wide.u32 	%rd31, %r1339, 4;
	add.s64 	%rd10, %rd6, %rd31;
	@%p45 bra 	$L__BB4_82;
	ld.global.u32 	%r1340, [%rd10];
	xor.b32  	%r2135, %r2135, %r1340;
	ld.global.u32 	%r1341, [%rd10+4];
	xor.b32  	%r2037, %r2037, %r1341;
	ld.global.u32 	%r1342, [%rd10+8];
	xor.b32  	%r2036, %r2036, %r1342;
	ld.global.u32 	%r1343, [%rd10+12];
	xor.b32  	%r2035, %r2035, %r1343;
	ld.global.u32 	%r1344, [%rd10+16];
	xor.b32  	%r2131, %r2131, %r1344;
$L__BB4_82:
	and.b32  	%r1346, %r1336, 2;
	setp.eq.s32 	%p46, %r1346, 0;
	@%p46 bra 	$L__BB4_84;
	ld.global.u32 	%r1347, [%rd10+20];
	xor.b32  	%r2135, %r2135, %r1347;
	ld.global.u32 	%r1348, [%rd10+24];
	xor.b32  	%r2037, %r2037, %r1348;
	ld.global.u32 	%r1349, [%rd10+28];
	xor.b32  	%r2036, %r2036, %r1349;
	ld.global.u32 	%r1350, [%rd10+32];
	xor.b32  	%r2035, %r2035, %r1350;
	ld.global.u32 	%r1351, [%rd10+36];
	xor.b32  	%r2131, %r2131, %r1351;
$L__BB4_84:
	and.b32  	%r1353, %r1336, 4;
	setp.eq.s32 	%p47, %r1353, 0;
	@%p47 bra 	$L__BB4_86;
	ld.global.u32 	%r1354, [%rd10+40];
	xor.b32  	%r2135, %r2135, %r1354;
	ld.global.u32 	%r1355, [%rd10+44];
	xor.b32  	%r2037, %r2037, %r1355;
	ld.global.u32 	%r1356, [%rd10+48];
	xor.b32  	%r2036, %r2036, %r1356;
	ld.global.u32 	%r1357, [%rd10+52];
	xor.b32  	%r2035, %r2035, %r1357;
	ld.global.u32 	%r1358, [%rd10+56];
	xor.b32  	%r2131, %r2131, %r1358;
$L__BB4_86:
	and.b32  	%r1360, %r1336, 8;
	setp.eq.s32 	%p48, %r1360, 0;
	@%p48 bra 	$L__BB4_88;
	ld.global.u32 	%r1361, [%rd10+60];
	xor.b32  	%r2135, %r2135, %r1361;
	ld.global.u32 	%r1362, [%rd10+64];
	xor.b32  	%r2037, %r2037, %r1362;
	ld.global.u32 	%r1363, [%rd10+68];
	xor.b32  	%r2036, %r2036, %r1363;
	ld.global.u32 	%r1364, [%rd10+72];
	xor.b32  	%r2035, %r2035, %r1364;
	ld.global.u32 	%r1365, [%rd10+76];
	xor.b32  	%r2131, %r2131, %r1365;
$L__BB4_88:
	and.b32  	%r1367, %r1336, 16;
	setp.eq.s32 	%p49, %r1367, 0;
	@%p49 bra 	$L__BB4_90;
	ld.global.u32 	%r1368, [%rd10+80];
	xor.b32  	%r2135, %r2135, %r1368;
	ld.global.u32 	%r1369, [%rd10+84];
	xor.b32  	%r2037, %r2037, %r1369;
	ld.global.u32 	%r1370, [%rd10+88];
	xor.b32  	%r2036, %r2036, %r1370;
	ld.global.u32 	%r1371, [%rd10+92];
	xor.b32  	%r2035, %r2035, %r1371;
	ld.global.u32 	%r1372, [%rd10+96];
	xor.b32  	%r2131, %r2131, %r1372;
$L__BB4_90:
	and.b32  	%r1374, %r1336, 32;
	setp.eq.s32 	%p50, %r1374, 0;
	@%p50 bra 	$L__BB4_92;
	ld.global.u32 	%r1375, [%rd10+100];
	xor.b32  	%r2135, %r2135, %r1375;
	ld.global.u32 	%r1376, [%rd10+104];
	xor.b32  	%r2037, %r2037, %r1376;
	ld.global.u32 	%r1377, [%rd10+108];
	xor.b32  	%r2036, %r2036, %r1377;
	ld.global.u32 	%r1378, [%rd10+112];
	xor.b32  	%r2035, %r2035, %r1378;
	ld.global.u32 	%r1379, [%rd10+116];
	xor.b32  	%r2131, %r2131, %r1379;
$L__BB4_92:
	and.b32  	%r1381, %r1336, 64;
	setp.eq.s32 	%p51, %r1381, 0;
	@%p51 bra 	$L__BB4_94;
	ld.global.u32 	%r1382, [%rd10+120];
	xor.b32  	%r2135, %r2135, %r1382;
	ld.global.u32 	%r1383, [%rd10+124];
	xor.b32  	%r2037, %r2037, %r1383;
	ld.global.u32 	%r1384, [%rd10+128];
	xor.b32  	%r2036, %r2036, %r1384;
	ld.global.u32 	%r1385, [%rd10+132];
	xor.b32  	%r2035, %r2035, %r1385;
	ld.global.u32 	%r1386, [%rd10+136];
	xor.b32  	%r2131, %r2131, %r1386;
$L__BB4_94:
	and.b32  	%r1388, %r1336, 128;
	setp.eq.s32 	%p52, %r1388, 0;
	@%p52 bra 	$L__BB4_96;
	ld.global.u32 	%r1389, [%rd10+140];
	xor.b32  	%r2135, %r2135, %r1389;
	ld.global.u32 	%r1390, [%rd10+144];
	xor.b32  	%r2037, %r2037, %r1390;
	ld.global.u32 	%r1391, [%rd10+148];
	xor.b32  	%r2036, %r2036, %r1391;
	ld.global.u32 	%r1392, [%rd10+152];
	xor.b32  	%r2035, %r2035, %r1392;
	ld.global.u32 	%r1393, [%rd10+156];
	xor.b32  	%r2131, %r2131, %r1393;
$L__BB4_96:
	and.b32  	%r1395, %r1336, 256;
	setp.eq.s32 	%p53, %r1395, 0;
	@%p53 bra 	$L__BB4_98;
	ld.global.u32 	%r1396, [%rd10+160];
	xor.b32  	%r2135, %r2135, %r1396;
	ld.global.u32 	%r1397, [%rd10+164];
	xor.b32  	%r2037, %r2037, %r1397;
	ld.global.u32 	%r1398, [%rd10+168];
	xor.b32  	%r2036, %r2036, %r1398;
	ld.global.u32 	%r1399, [%rd10+172];
	xor.b32  	%r2035, %r2035, %r1399;
	ld.global.u32 	%r1400, [%rd10+176];
	xor.b32  	%r2131, %r2131, %r1400;
$L__BB4_98:
	and.b32  	%r1402, %r1336, 512;
	setp.eq.s32 	%p54, %r1402, 0;
	@%p54 bra 	$L__BB4_100;
	ld.global.u32 	%r1403, [%rd10+180];
	xor.b32  	%r2135, %r2135, %r1403;
	ld.global.u32 	%r1404, [%rd10+184];
	xor.b32  	%r2037, %r2037, %r1404;
	ld.global.u32 	%r1405, [%rd10+188];
	xor.b32  	%r2036, %r2036, %r1405;
	ld.global.u32 	%r1406, [%rd10+192];
	xor.b32  	%r2035, %r2035, %r1406;
	ld.global.u32 	%r1407, [%rd10+196];
	xor.b32  	%r2131, %r2131, %r1407;
$L__BB4_100:
	and.b32  	%r1409, %r1336, 1024;
	setp.eq.s32 	%p55, %r1409, 0;
	@%p55 bra 	$L__BB4_102;
	ld.global.u32 	%r1410, [%rd10+200];
	xor.b32  	%r2135, %r2135, %r1410;
	ld.global.u32 	%r1411, [%rd10+204];
	xor.b32  	%r2037, %r2037, %r1411;
	ld.global.u32 	%r1412, [%rd10+208];
	xor.b32  	%r2036, %r2036, %r1412;
	ld.global.u32 	%r1413, [%rd10+212];
	xor.b32  	%r2035, %r2035, %r1413;
	ld.global.u32 	%r1414, [%rd10+216];
	xor.b32  	%r2131, %r2131, %r1414;
$L__BB4_102:
	and.b32  	%r1416, %r1336, 2048;
	setp.eq.s32 	%p56, %r1416, 0;
	@%p56 bra 	$L__BB4_104;
	ld.global.u32 	%r1417, [%rd10+220];
	xor.b32  	%r2135, %r2135, %r1417;
	ld.global.u32 	%r1418, [%rd10+224];
	xor.b32  	%r2037, %r2037, %r1418;
	ld.global.u32 	%r1419, [%rd10+228];
	xor.b32  	%r2036, %r2036, %r1419;
	ld.global.u32 	%r1420, [%rd10+232];
	xor.b32  	%r2035, %r2035, %r1420;
	ld.global.u32 	%r1421, [%rd10+236];
	xor.b32  	%r2131, %r2131, %r1421;
$L__BB4_104:
	and.b32  	%r1423, %r1336, 4096;
	setp.eq.s32 	%p57, %r1423, 0;
	@%p57 bra 	$L__BB4_106;
	ld.global.u32 	%r1424, [%rd10+240];
	xor.b32  	%r2135, %r2135, %r1424;
	ld.global.u32 	%r1425, [%rd10+244];
	xor.b32  	%r2037, %r2037, %r1425;
	ld.global.u32 	%r1426, [%rd10+248];
	xor.b32  	%r2036, %r2036, %r1426;
	ld.global.u32 	%r1427, [%rd10+252];
	xor.b32  	%r2035, %r2035, %r1427;
	ld.global.u32 	%r1428, [%rd10+256];
	xor.b32  	%r2131, %r2131, %r1428;
$L__BB4_106:
	and.b32  	%r1430, %r1336, 8192;
	setp.eq.s32 	%p58, %r1430, 0;
	@%p58 bra 	$L__BB4_108;
	ld.global.u32 	%r1431, [%rd10+260];
	xor.b32  	%r2135, %r2135, %r1431;
	ld.global.u32 	%r1432, [%rd10+264];
	xor.b32  	%r2037, %r2037, %r1432;
	ld.global.u32 	%r1433, [%rd10+268];
	xor.b32  	%r2036, %r2036, %r1433;
	ld.global.u32 	%r1434, [%rd10+272];
	xor.b32  	%r2035, %r2035, %r1434;
	ld.global.u32 	%r1435, [%rd10+276];
	xor.b32  	%r2131, %r2131, %r1435;
$L__BB4_108:
	and.b32  	%r1437, %r1336, 16384;
	setp.eq.s32 	%p59, %r1437, 0;
	@%p59 bra 	$L__BB4_110;
	ld.global.u32 	%r1438, [%rd10+280];
	xor.b32  	%r2135, %r2135, %r1438;
	ld.global.u32 	%r1439, [%rd10+284];
	xor.b32  	%r2037, %r2037, %r1439;
	ld.global.u32 	%r1440, [%rd10+288];
	xor.b32  	%r2036, %r2036, %r1440;
	ld.global.u32 	%r1441, [%rd10+292];
	xor.b32  	%r2035, %r2035, %r1441;
	ld.global.u32 	%r1442, [%rd10+296];
	xor.b32  	%r2131, %r2131, %r1442;
$L__BB4_110:
	and.b32  	%r1444, %r1336, 32768;
	setp.eq.s32 	%p60, %r1444, 0;
	@%p60 bra 	$L__BB4_112;
	ld.global.u32 	%r1445, [%rd10+300];
	xor.b32  	%r2135, %r2135, %r1445;
	ld.global.u32 	%r1446, [%rd10+304];
	xor.b32  	%r2037, %r2037, %r1446;
	ld.global.u32 	%r1447, [%rd10+308];
	xor.b32  	%r2036, %r2036, %r1447;
	ld.global.u32 	%r1448, [%rd10+312];
	xor.b32  	%r2035, %r2035, %r1448;
	ld.global.u32 	%r1449, [%rd10+316];
	xor.b32  	%r2131, %r2131, %r1449;
$L__BB4_112:
	add.s32 	%r2033, %r2033, 16;
	setp.ne.s32 	%p61, %r2033, 32;
	@%p61 bra 	$L__BB4_80;
	mad.lo.s32 	%r1450, %r2027, -31, %r370;
	add.s32 	%r2027, %r1450, 1;
	setp.ne.s32 	%p62, %r2027, 5;
	@%p62 bra 	$L__BB4_79;
	st.local.u32 	[%rd2+4], %r2135;
	st.local.v2.u32 	[%rd2+8], {%r2037, %r2036};
	st.local.v2.u32 	[%rd2+16], {%r2035, %r2131};
$L__BB4_115:
	shr.u64 	%rd51, %rd4, 2;
	add.s32 	%r1835, %r1835, 1;
	setp.lt.u64 	%p63, %rd4, 4;
	@%p63 bra 	$L__BB4_116;
	bra.uni 	$L__BB4_3;
$L__BB4_116:
	setp.eq.s32 	%p64, %r1089, 0;
	@%p64 bra 	$L__BB4_231;
	cvt.u64.u32 	%rd52, %r1089;
	mov.b32 	%r2118, 0;
	mov.u64 	%rd33, precalc_xorwow_offset_matrix;
$L__BB4_118:
	mov.u64 	%rd12, %rd52;
	and.b64  	%rd13, %rd12, 3;
	setp.eq.s64 	%p65, %rd13, 0;
	@%p65 bra 	$L__BB4_230;
	mul.wide.u32 	%rd32, %r2118, 3200;
	add.s64 	%rd14, %rd33, %rd32;
	mov.b32 	%r2131, 0;
	mov.u32 	%r2132, %r2131;
	mov.u32 	%r2133, %r2131;
	mov.u32 	%r2134, %r2131;
	mov.u32 	%r2135, %r2131;
	mov.u32 	%r2124, %r2131;
$L__BB4_120:
	mul.wide.u32 	%rd34, %r2124, 4;
	add.s64 	%rd35, %rd2, %rd34;
	ld.local.u32 	%r551, [%rd35+4];
	shl.b32 	%r552, %r2124, 5;
	mov.b32 	%r2130, 0;
$L__BB4_121:
	.pragma "nounroll";
	shr.u32 	%r1454, %r551, %r2130;
	and.b32  	%r1455, %r1454, 1;
	setp.eq.b32 	%p66, %r1455, 1;
	not.pred 	%p67, %p66;
	add.s32 	%r1456, %r552, %r2130;
	mul.lo.s32 	%r1457, %r1456, 5;
	mul.wide.u32 	%rd36, %r1457, 4;
	add.s64 	%rd15, %rd14, %rd36;
	@%p67 bra 	$L__BB4_123;
	ld.global.u32 	%r1458, [%rd15];
	xor.b32  	%r2135, %r2135, %r1458;
	ld.global.u32 	%r1459, [%rd15+4];
	xor.b32  	%r2134, %r2134, %r1459;
	ld.global.u32 	%r1460, [%rd15+8];
	xor.b32  	%r2133, %r2133, %r1460;
	ld.global.u32 	%r1461, [%rd15+12];
	xor.b32  	%r2132, %r2132, %r1461;
	ld.global.u32 	%r1462, [%rd15+16];
	xor.b32  	%r2131, %r2131, %r1462;
$L__BB4_123:
	and.b32  	%r1464, %r1454, 2;
	setp.eq.s32 	%p68, %r1464, 0;
	@%p68 bra 	$L__BB4_125;
	ld.global.u32 	%r1465, [%rd15+20];
	xor.b32  	%r2135, %r2135, %r1465;
	ld.global.u32 	%r1466, [%rd15+24];
	xor.b32  	%r2134, %r2134, %r1466;
	ld.global.u32 	%r1467, [%rd15+28];
	xor.b32  	%r2133, %r2133, %r1467;
	ld.global.u32 	%r1468, [%rd15+32];
	xor.b32  	%r2132, %r2132, %r1468;
	ld.global.u32 	%r1469, [%rd15+36];
	xor.b32  	%r2131, %r2131, %r1469;
$L__BB4_125:
	and.b32  	%r1471, %r1454, 4;
	setp.eq.s32 	%p69, %r1471, 0;
	@%p69 bra 	$L__BB4_127;
	ld.global.u32 	%r1472, [%rd15+40];
	xor.b32  	%r2135, %r2135, %r1472;
	ld.global.u32 	%r1473, [%rd15+44];
	xor.b32  	%r2134, %r2134, %r1473;
	ld.global.u32 	%r1474, [%rd15+48];
	xor.b32  	%r2133, %r2133, %r1474;
	ld.global.u32 	%r1475, [%rd15+52];
	xor.b32  	%r2132, %r2132, %r1475;
	ld.global.u32 	%r1476, [%rd15+56];
	xor.b32  	%r2131, %r2131, %r1476;
$L__BB4_127:
	and.b32  	%r1478, %r1454, 8;
	setp.eq.s32 	%p70, %r1478, 0;
	@%p70 bra 	$L__BB4_129;
	ld.global.u32 	%r1479, [%rd15+60];
	xor.b32  	%r2135, %r2135, %r1479;
	ld.global.u32 	%r1480, [%rd15+64];
	xor.b32  	%r2134, %r2134, %r1480;
	ld.global.u32 	%r1481, [%rd15+68];
	xor.b32  	%r2133, %r2133, %r1481;
	ld.global.u32 	%r1482, [%rd15+72];
	xor.b32  	%r2132, %r2132, %r1482;
	ld.global.u32 	%r1483, [%rd15+76];
	xor.b32  	%r2131, %r2131, %r1483;
$L__BB4_129:
	and.b32  	%r1485, %r1454, 16;
	setp.eq.s32 	%p71, %r1485, 0;
	@%p71 bra 	$L__BB4_131;
	ld.global.u32 	%r1486, [%rd15+80];
	xor.b32  	%r2135, %r2135, %r1486;
	ld.global.u32 	%r1487, [%rd15+84];
	xor.b32  	%r2134, %r2134, %r1487;
	ld.global.u32 	%r1488, [%rd15+88];
	xor.b32  	%r2133, %r2133, %r1488;
	ld.global.u32 	%r1489, [%rd15+92];
	xor.b32  	%r2132, %r2132, %r1489;
	ld.global.u32 	%r1490, [%rd15+96];
	xor.b32  	%r2131, %r2131, %r1490;
$L__BB4_131:
	and.b32  	%r1492, %r1454, 32;
	setp.eq.s32 	%p72, %r1492, 0;
	@%p72 bra 	$L__BB4_133;
	ld.global.u32 	%r1493, [%rd15+100];
	xor.b32  	%r2135, %r2135, %r1493;
	ld.global.u32 	%r1494, [%rd15+104];
	xor.b32  	%r2134, %r2134, %r1494;
	ld.global.u32 	%r1495, [%rd15+108];
	xor.b32  	%r2133, %r2133, %r1495;
	ld.global.u32 	%r1496, [%rd15+112];
	xor.b32  	%r2132, %r2132, %r1496;
	ld.global.u32 	%r1497, [%rd15+116];
	xor.b32  	%r2131, %r2131, %r1497;
$L__BB4_133:
	and.b32  	%r1499, %r1454, 64;
	setp.eq.s32 	%p73, %r1499, 0;
	@%p73 bra 	$L__BB4_135;
	ld.global.u32 	%r1500, [%rd15+120];
	xor.b32  	%r2135, %r2135, %r1500;
	ld.global.u32 	%r1501, [%rd15+124];
	xor.b32  	%r2134, %r2134, %r1501;
	ld.global.u32 	%r1502, [%rd15+128];
	xor.b32  	%r2133, %r2133, %r1502;
	ld.global.u32 	%r1503, [%rd15+132];
	xor.b32  	%r2132, %r2132, %r1503;
	ld.global.u32 	%r1504, [%rd15+136];
	xor.b32  	%r2131, %r2131, %r1504;
$L__BB4_135:
	and.b32  	%r1506, %r1454, 128;
	setp.eq.s32 	%p74, %r1506, 0;
	@%p74 bra 	$L__BB4_137;
	ld.global.u32 	%r1507, [%rd15+140];
	xor.b32  	%r2135, %r2135, %r1507;
	ld.global.u32 	%r1508, [%rd15+144];
	xor.b32  	%r2134, %r2134, %r1508;
	ld.global.u32 	%r1509, [%rd15+148];
	xor.b32  	%r2133, %r2133, %r1509;
	ld.global.u32 	%r1510, [%rd15+152];
	xor.b32  	%r2132, %r2132, %r1510;
	ld.global.u32 	%r1511, [%rd15+156];
	xor.b32  	%r2131, %r2131, %r1511;
$L__BB4_137:
	and.b32  	%r1513, %r1454, 256;
	setp.eq.s32 	%p75, %r1513, 0;
	@%p75 bra 	$L__BB4_139;
	ld.global.u32 	%r1514, [%rd15+160];
	xor.b32  	%r2135, %r2135, %r1514;
	ld.global.u32 	%r1515, [%rd15+164];
	xor.b32  	%r2134, %r2134, %r1515;
	ld.global.u32 	%r1516, [%rd15+168];
	xor.b32  	%r2133, %r2133, %r1516;
	ld.global.u32 	%r1517, [%rd15+172];
	xor.b32  	%r2132, %r2132, %r1517;
	ld.global.u32 	%r1518, [%rd15+176];
	xor.b32  	%r2131, %r2131, %r1518;
$L__BB4_139:
	and.b32  	%r1520, %r1454, 512;
	setp.eq.s32 	%p76, %r1520, 0;
	@%p76 bra 	$L__BB4_141;
	ld.global.u32 	%r1521, [%rd15+180];
	xor.b32  	%r2135, %r2135, %r1521;
	ld.global.u32 	%r1522, [%rd15+184];
	xor.b32  	%r2134, %r2134, %r1522;
	ld.global.u32 	%r1523, [%rd15+188];
	xor.b32  	%r2133, %r2133, %r1523;
	ld.global.u32 	%r1524, [%rd15+192];
	xor.b32  	%r2132, %r2132, %r1524;
	ld.global.u32 	%r1525, [%rd15+196];
	xor.b32  	%r2131, %r2131, %r1525;
$L__BB4_141:
	and.b32  	%r1527, %r1454, 1024;
	setp.eq.s32 	%p77, %r1527, 0;
	@%p77 bra 	$L__BB4_143;
	ld.global.u32 	%r1528, [%rd15+200];
	xor.b32  	%r2135, %r2135, %r1528;
	ld.global.u32 	%r1529, [%rd15+204];
	xor.b32  	%r2134, %r2134, %r1529;
	ld.global.u32 	%r1530, [%rd15+208];
	xor.b32  	%r2133, %r2133, %r1530;
	ld.global.u32 	%r1531, [%rd15+212];
	xor.b32  	%r2132, %r2132, %r1531;
	ld.global.u32 	%r1532, [%rd15+216];
	xor.b32  	%r2131, %r2131, %r1532;
$L__BB4_143:
	and.b32  	%r1534, %r1454, 2048;
	setp.eq.s32 	%p78, %r1534, 0;
	@%p78 bra 	$L__BB4_145;
	ld.global.u32 	%r1535, [%rd15+220];
	xor.b32  	%r2135, %r2135, %r1535;
	ld.global.u32 	%r1536, [%rd15+224];
	xor.b32  	%r2134, %r2134, %r1536;
	ld.global.u32 	%r1537, [%rd15+228];
	xor.b32  	%r2133, %r2133, %r1537;
	ld.global.u32 	%r1538, [%rd15+232];
	xor.b32  	%r2132, %r2132, %r1538;
	ld.global.u32 	%r1539, [%rd15+236];
	xor.b32  	%r2131, %r2131, %r1539;
$L__BB4_145:
	and.b32  	%r1541, %r1454, 4096;
	setp.eq.s32 	%p79, %r1541, 0;
	@%p79 bra 	$L__BB4_147;
	ld.global.u32 	%r1542, [%rd15+240];
	xor.b32  	%r2135, %r2135, %r1542;
	ld.global.u32 	%r1543, [%rd15+244];
	xor.b32  	%r2134, %r2134, %r1543;
	ld.global.u32 	%r1544, [%rd15+248];
	xor.b32  	%r2133, %r2133, %r1544;
	ld.global.u32 	%r1545, [%rd15+252];
	xor.b32  	%r2132, %r2132, %r1545;
	ld.global.u32 	%r1546, [%rd15+256];
	xor.b32  	%r2131, %r2131, %r1546;
$L__BB4_147:
	and.b32  	%r1548, %r1454, 8192;
	setp.eq.s32 	%p80, %r1548, 0;
	@%p80 bra 	$L__BB4_149;
	ld.global.u32 	%r1549, [%rd15+260];
	xor.b32  	%r2135, %r2135, %r1549;
	ld.global.u32 	%r1550, [%rd15+264];
	xor.b32  	%r2134, %r2134, %r1550;
	ld.global.u32 	%r1551, [%rd15+268];
	xor.b32  	%r2133, %r2133, %r1551;
	ld.global.u32 	%r1552, [%rd15+272];
	xor.b32  	%r2132, %r2132, %r1552;
	ld.global.u32 	%r1553, [%rd15+276];
	xor.b32  	%r2131, %r2131, %r1553;
$L__BB4_149:
	and.b32  	%r1555, %r1454, 16384;
	setp.eq.s32 	%p81, %r1555, 0;
	@%p81 bra 	$L__BB4_151;
	ld.global.u32 	%r1556, [%rd15+280];
	xor.b32  	%r2135, %r2135, %r1556;
	ld.global.u32 	%r1557, [%rd15+284];
	xor.b32  	%r2134, %r2134, %r1557;
	ld.global.u32 	%r1558, [%rd15+288];
	xor.b32  	%r2133, %r2133, %r1558;
	ld.global.u32 	%r1559, [%rd15+292];
	xor.b32  	%r2132, %r2132, %r1559;
	ld.global.u32 	%r1560, [%rd15+296];
	xor.b32  	%r2131, %r2131, %r1560;
$L__BB4_151:
	and.b32  	%r1562, %r1454, 32768;
	setp.eq.s32 	%p82, %r1562, 0;
	@%p82 bra 	$L__BB4_153;
	ld.global.u32 	%r1563, [%rd15+300];
	xor.b32  	%r2135, %r2135, %r1563;
	ld.global.u32 	%r1564, [%rd15+304];
	xor.b32  	%r2134, %r2134, %r1564;
	ld.global.u32 	%r1565, [%rd15+308];
	xor.b32  	%r2133, %r2133, %r1565;
	ld.global.u32 	%r1566, [%rd15+312];
	xor.b32  	%r2132, %r2132, %r1566;
	ld.global.u32 	%r1567, [%rd15+316];
	xor.b32  	%r2131, %r2131, %r1567;
$L__BB4_153:
	add.s32 	%r2130, %r2130, 16;
	setp.ne.s32 	%p83, %r2130, 32;
	@%p83 bra 	$L__BB4_121;
	mad.lo.s32 	%r1568, %r2124, -31, %r552;
	add.s32 	%r2124, %r1568, 1;
	setp.ne.s32 	%p84, %r2124, 5;
	@%p84 bra 	$L__BB4_120;
	st.local.u32 	[%rd2+4], %r2135;
	st.local.v2.u32 	[%rd2+8], {%r2134, %r2133};
	st.local.v2.u32 	[%rd2+16], {%r2132, %r2131};
	setp.eq.s64 	%p85, %rd13, 1;
	@%p85 bra 	$L__BB4_230;
	mov.b32 	%r2131, 0;
	mov.u32 	%r2224, %r2131;
	mov.u32 	%r2225, %r2131;
	mov.u32 	%r2226, %r2131;
	mov.u32 	%r2135, %r2131;
	mov.u32 	%r2216, %r2131;
$L__BB4_157:
	mul.wide.u32 	%rd37, %r2216, 4;
	add.s64 	%rd38, %rd2, %rd37;
	ld.local.u32 	%r727, [%rd38+4];
	shl.b32 	%r728, %r2216, 5;
	mov.b32 	%r2222, 0;
$L__BB4_158:
	.pragma "nounroll";
	shr.u32 	%r1571, %r727, %r2222;
	and.b32  	%r1572, %r1571, 1;
	setp.eq.b32 	%p86, %r1572, 1;
	not.pred 	%p87, %p86;
	add.s32 	%r1573, %r728, %r2222;
	mul.lo.s32 	%r1574, %r1573, 5;
	mul.wide.u32 	%rd39, %r1574, 4;
	add.s64 	%rd16, %rd14, %rd39;
	@%p87 bra 	$L__BB4_160;
	ld.global.u32 	%r1575, [%rd16];
	xor.b32  	%r2135, %r2135, %r1575;
	ld.global.u32 	%r1576, [%rd16+4];
	xor.b32  	%r2226, %r2226, %r1576;
	ld.global.u32 	%r1577, [%rd16+8];
	xor.b32  	%r2225, %r2225, %r1577;
	ld.global.u32 	%r1578, [%rd16+12];
	xor.b32  	%r2224, %r2224, %r1578;
	ld.global.u32 	%r1579, [%rd16+16];
	xor.b32  	%r2131, %r2131, %r1579;
$L__BB4_160:
	and.b32  	%r1581, %r1571, 2;
	setp.eq.s32 	%p88, %r1581, 0;
	@%p88 bra 	$L__BB4_162;
	ld.global.u32 	%r1582, [%rd16+20];
	xor.b32  	%r2135, %r2135, %r1582;
	ld.global.u32 	%r1583, [%rd16+24];
	xor.b32  	%r2226, %r2226, %r1583;
	ld.global.u32 	%r1584, [%rd16+28];
	xor.b32  	%r2225, %r2225, %r1584;
	ld.global.u32 	%r1585, [%rd16+32];
	xor.b32  	%r2224, %r2224, %r1585;
	ld.global.u32 	%r1586, [%rd16+36];
	xor.b32  	%r2131, %r2131, %r1586;
$L__BB4_162:
	and.b32  	%r1588, %r1571, 4;
	setp.eq.s32 	%p89, %r1588, 0;
	@%p89 bra 	$L__BB4_164;
	ld.global.u32 	%r1589, [%rd16+40];
	xor.b32  	%r2135, %r2135, %r1589;
	ld.global.u32 	%r1590, [%rd16+44];
	xor.b32  	%r2226, %r2226, %r1590;
	ld.global.u32 	%r1591, [%rd16+48];
	xor.b32  	%r2225, %r2225, %r1591;
	ld.global.u32 	%r1592, [%rd16+52];
	xor.b32  	%r2224, %r2224, %r1592;
	ld.global.u32 	%r1593, [%rd16+56];
	xor.b32  	%r2131, %r2131, %r1593;
$L__BB4_164:
	and.b32  	%r1595, %r1571, 8;
	setp.eq.s32 	%p90, %r1595, 0;
	@%p90 bra 	$L__BB4_166;
	ld.global.u32 	%r1596, [%rd16+60];
	xor.b32  	%r2135, %r2135, %r1596;
	ld.global.u32 	%r1597, [%rd16+64];
	xor.b32  	%r2226, %r2226, %r1597;
	ld.global.u32 	%r1598, [%rd16+68];
	xor.b32  	%r2225, %r2225, %r1598;
	ld.global.u32 	%r1599, [%rd16+72];
	xor.b32  	%r2224, %r2224, %r1599;
	ld.global.u32 	%r1600, [%rd16+76];
	xor.b32  	%r2131, %r2131, %r1600;
$L__BB4_166:
	and.b32  	%r1602, %r1571, 16;
	setp.eq.s32 	%p91, %r1602, 0;
	@%p91 bra 	$L__BB4_168;
	ld.global.u32 	%r1603, [%rd16+80];
	xor.b32  	%r2135, %r2135, %r1603;
	ld.global.u32 	%r1604, [%rd16+84];
	xor.b32  	%r2226, %r2226, %r1604;
	ld.global.u32 	%r1605, [%rd16+88];
	xor.b32  	%r2225, %r2225, %r1605;
	ld.global.u32 	%r1606, [%rd16+92];
	xor.b32  	%r2224, %r2224, %r1606;
	ld.global.u32 	%r1607, [%rd16+96];
	xor.b32  	%r2131, %r2131, %r1607;
$L__BB4_168:
	and.b32  	%r1609, %r1571, 32;
	setp.eq.s32 	%p92, %r1609, 0;
	@%p92 bra 	$L__BB4_170;
	ld.global.u32 	%r1610, [%rd16+100];
	xor.b32  	%r2135, %r2135, %r1610;
	ld.global.u32 	%r1611, [%rd16+104];
	xor.b32  	%r2226, %r2226, %r1611;
	ld.global.u32 	%r1612, [%rd16+108];
	xor.b32  	%r2225, %r2225, %r1612;
	ld.global.u32 	%r1613, [%rd16+112];
	xor.b32  	%r2224, %r2224, %r1613;
	ld.global.u32 	%r1614, [%rd16+116];
	xor.b32  	%r2131, %r2131, %r1614;
$L__BB4_170:
	and.b32  	%r1616, %r1571, 64;
	setp.eq.s32 	%p93, %r1616, 0;
	@%p93 bra 	$L__BB4_172;
	ld.global.u32 	%r1617, [%rd16+120];
	xor.b32  	%r2135, %r2135, %r1617;
	ld.global.u32 	%r1618, [%rd16+124];
	xor.b32  	%r2226, %r2226, %r1618;
	ld.global.u32 	%r1619, [%rd16+128];
	xor.b32  	%r2225, %r2225, %r1619;
	ld.global.u32 	%r1620, [%rd16+132];
	xor.b32  	%r2224, %r2224, %r1620;
	ld.global.u32 	%r1621, [%rd16+136];
	xor.b32  	%r2131, %r2131, %r1621;
$L__BB4_172:
	and.b32  	%r1623, %r1571, 128;
	setp.eq.s32 	%p94, %r1623, 0;
	@%p94 bra 	$L__BB4_174;
	ld.global.u32 	%r1624, [%rd16+140];
	xor.b32  	%r2135, %r2135, %r1624;
	ld.global.u32 	%r1625, [%rd16+144];
	xor.b32  	%r2226, %r2226, %r1625;
	ld.global.u32 	%r1626, [%rd16+148];
	xor.b32  	%r2225, %r2225, %r1626;
	ld.global.u32 	%r1627, [%rd16+152];
	xor.b32  	%r2224, %r2224, %r1627;
	ld.global.u32 	%r1628, [%rd16+156];
	xor.b32  	%r2131, %r2131, %r1628;
$L__BB4_174:
	and.b32  	%r1630, %r1571, 256;
	setp.eq.s32 	%p95, %r1630, 0;
	@%p95 bra 	$L__BB4_176;
	ld.global.u32 	%r1631, [%rd16+160];
	xor.b32  	%r2135, %r2135, %r1631;
	ld.global.u32 	%r1632, [%rd16+164];
	xor.b32  	%r2226, %r2226, %r1632;
	ld.global.u32 	%r1633, [%rd16+168];
	xor.b32  	%r2225, %r2225, %r1633;
	ld.global.u32 	%r1634, [%rd16+172];
	xor.b32  	%r2224, %r2224, %r1634;
	ld.global.u32 	%r1635, [%rd16+176];
	xor.b32  	%r2131, %r2131, %r1635;
$L__BB4_176:
	and.b32  	%r1637, %r1571, 512;
	setp.eq.s32 	%p96, %r1637, 0;
	@%p96 bra 	$L__BB4_178;
	ld.global.u32 	%r1638, [%rd16+180];
	xor.b32  	%r2135, %r2135, %r1638;
	ld.global.u32 	%r1639, [%rd16+184];
	xor.b32  	%r2226, %r2226, %r1639;
	ld.global.u32 	%r1640, [%rd16+188];
	xor.b32  	%r2225, %r2225, %r1640;
	ld.global.u32 	%r1641, [%rd16+192];
	xor.b32  	%r2224, %r2224, %r1641;
	ld.global.u32 	%r1642, [%rd16+196];
	xor.b32  	%r2131, %r2131, %r1642;
$L__BB4_178:
	and.b32  	%r1644, %r1571, 1024;
	setp.eq.s32 	%p97, %r1644, 0;
	@%p97 bra 	$L__BB4_180;
	ld.global.u32 	%r1645, [%rd16+200];
	xor.b32  	%r2135, %r2135, %r1645;
	ld.global.u32 	%r1646, [%rd16+204];
	xor.b32  	%r2226, %r2226, %r1646;
	ld.global.u32 	%r1647, [%rd16+208];
	xor.b32  	%r2225, %r2225, %r1647;
	ld.global.u32 	%r1648, [%rd16+212];
	xor.b32  	%r2224, %r2224, %r1648;
	ld.global.u32 	%r1649, [%rd16+216];
	xor.b32  	%r2131, %r2131, %r1649;
$L__BB4_180:
	and.b32  	%r1651, %r1571, 2048;
	setp.eq.s32 	%p98, %r1651, 0;
	@%p98 bra 	$L__BB4_182;
	ld.global.u32 	%r1652, [%rd16+220];
	xor.b32  	%r2135, %r2135, %r1652;
	ld.global.u32 	%r1653, [%rd16+224];
	xor.b32  	%r2226, %r2226, %r1653;
	ld.global.u32 	%r1654, [%rd16+228];
	xor.b32  	%r2225, %r2225, %r1654;
	ld.global.u32 	%r1655, [%rd16+232];
	xor.b32  	%r2224, %r2224, %r1655;
	ld.global.u32 	%r1656, [%rd16+236];
	xor.b32  	%r2131, %r2131, %r1656;
$L__BB4_182:
	and.b32  	%r1658, %r1571, 4096;
	setp.eq.s32 	%p99, %r1658, 0;
	@%p99 bra 	$L__BB4_184;
	ld.global.u32 	%r1659, [%rd16+240];
	xor.b32  	%r2135, %r2135, %r1659;
	ld.global.u32 	%r1660, [%rd16+244];
	xor.b32  	%r2226, %r2226, %r1660;
	ld.global.u32 	%r1661, [%rd16+248];
	xor.b32  	%r2225, %r2225, %r1661;
	ld.global.u32 	%r1662, [%rd16+252];
	xor.b32  	%r2224, %r2224, %r1662;
	ld.global.u32 	%r1663, [%rd16+256];
	xor.b32  	%r2131, %r2131, %r1663;
$L__BB4_184:
	and.b32  	%r1665, %r1571, 8192;
	setp.eq.s32 	%p100, %r1665, 0;
	@%p100 bra 	$L__BB4_186;
	ld.global.u32 	%r1666, [%rd16+260];
	xor.b32  	%r2135, %r2135, %r1666;
	ld.global.u32 	%r1667, [%rd16+264];
	xor.b32  	%r2226, %r2226, %r1667;
	ld.global.u32 	%r1668, [%rd16+268];
	xor.b32  	%r2225, %r2225, %r1668;
	ld.global.u32 	%r1669, [%rd16+272];
	xor.b32  	%r2224, %r2224, %r1669;
	ld.global.u32 	%r1670, [%rd16+276];
	xor.b32  	%r2131, %r2131, %r1670;
$L__BB4_186:
	and.b32  	%r1672, %r1571, 16384;
	setp.eq.s32 	%p101, %r1672, 0;
	@%p101 bra 	$L__BB4_188;
	ld.global.u32 	%r1673, [%rd16+280];
	xor.b32  	%r2135, %r2135, %r1673;
	ld.global.u32 	%r1674, [%rd16+284];
	xor.b32  	%r2226, %r2226, %r1674;
	ld.global.u32 	%r1675, [%rd16+288];
	xor.b32  	%r2225, %r2225, %r1675;
	ld.global.u32 	%r1676, [%rd16+292];
	xor.b32  	%r2224, %r2224, %r1676;
	ld.global.u32 	%r1677, [%rd16+296];
	xor.b32  	%r2131, %r2131, %r1677;
$L__BB4_188:
	and.b32  	%r1679, %r1571, 32768;
	setp.eq.s32 	%p102, %r1679, 0;
	@%p102 bra 	$L__BB4_190;
	ld.global.u32 	%r1680, [%rd16+300];
	xor.b32  	%r2135, %r2135, %r1680;
	ld.global.u32 	%r1681, [%rd16+304];
	xor.b32  	%r2226, %r2226, %r1681;
	ld.global.u32 	%r1682, [%rd16+308];
	xor.b32  	%r2225, %r2225, %r1682;
	ld.global.u32 	%r1683, [%rd16+312];
	xor.b32  	%r2224, %r2224, %r1683;
	ld.global.u32 	%r1684, [%rd16+316];
	xor.b32  	%r2131, %r2131, %r1684;
$L__BB4_190:
	add.s32 	%r2222, %r2222, 16;
	setp.ne.s32 	%p103, %r2222, 32;
	@%p103 bra 	$L__BB4_158;
	mad.lo.s32 	%r1685, %r2216, -31, %r728;
	add.s32 	%r2216, %r1685, 1;
	setp.ne.s32 	%p104, %r2216, 5;
	@%p104 bra 	$L__BB4_157;
	st.local.u32 	[%rd2+4], %r2135;
	st.local.v2.u32 	[%rd2+8], {%r2226, %r2225};
	st.local.v2.u32 	[%rd2+16], {%r2224, %r2131};
	setp.ne.s64 	%p105, %rd13, 3;
	@%p105 bra 	$L__BB4_230;
	mov.b32 	%r2131, 0;
	mov.u32 	%r2316, %r2131;
	mov.u32 	%r2317, %r2131;
	mov.u32 	%r2318, %r2131;
	mov.u32 	%r2135, %r2131;
	mov.u32 	%r2308, %r2131;
$L__BB4_194:
	mul.wide.u32 	%rd40, %r2308, 4;
	add.s64 	%rd41, %rd2, %rd40;
	ld.local.u32 	%r903, [%rd41+4];
	shl.b32 	%r904, %r2308, 5;
	mov.b32 	%r2314, 0;
$L__BB4_195:
	.pragma "nounroll";
	shr.u32 	%r1688, %r903, %r2314;
	and.b32  	%r1689, %r1688, 1;
	setp.eq.b32 	%p106, %r1689, 1;
	not.pred 	%p107, %p106;
	add.s32 	%r1690, %r904, %r2314;
	mul.lo.s32 	%r1691, %r1690, 5;
	mul.wide.u32 	%rd42, %r1691, 4;
	add.s64 	%rd17, %rd14, %rd42;
	@%p107 bra 	$L__BB4_197;
	ld.global.u32 	%r1692, [%rd17];
	xor.b32  	%r2135, %r2135, %r1692;
	ld.global.u32 	%r1693, [%rd17+4];
	xor.b32  	%r2318, %r2318, %r1693;
	ld.global.u32 	%r1694, [%rd17+8];
	xor.b32  	%r2317, %r2317, %r1694;
	ld.global.u32 	%r1695, [%rd17+12];
	xor.b32  	%r2316, %r2316, %r1695;
	ld.global.u32 	%r1696, [%rd17+16];
	xor.b32  	%r2131, %r2131, %r1696;
$L__BB4_197:
	and.b32  	%r1698, %r1688, 2;
	setp.eq.s32 	%p108, %r1698, 0;
	@%p108 bra 	$L__BB4_199;
	ld.global.u32 	%r1699, [%rd17+20];
	xor.b32  	%r2135, %r2135, %r1699;
	ld.global.u32 	%r1700, [%rd17+24];
	xor.b32  	%r2318, %r2318, %r1700;
	ld.global.u32 	%r1701, [%rd17+28];
	xor.b32  	%r2317, %r2317, %r1701;
	ld.global.u32 	%r1702, [%rd17+32];
	xor.b32  	%r2316, %r2316, %r1702;
	ld.global.u32 	%r1703, [%rd17+36];
	xor.b32  	%r2131, %r2131, %r1703;
$L__BB4_199:
	and.b32  	%r1705, %r1688, 4;
	setp.eq.s32 	%p109, %r1705, 0;
	@%p109 bra 	$L__BB4_201;
	ld.global.u32 	%r1706, [%rd17+40];
	xor.b32  	%r2135, %r2135, %r1706;
	ld.global.u32 	%r1707, [%rd17+44];
	xor.b32  	%r2318, %r2318, %r1707;
	ld.global.u32 	%r1708, [%rd17+48];
	xor.b32  	%r2317, %r2317, %r1708;
	ld.global.u32 	%r1709, [%rd17+52];
	xor.b32  	%r2316, %r2316, %r1709;
	ld.global.u32 	%r1710, [%rd17+56];
	xor.b32  	%r2131, %r2131, %r1710;
$L__BB4_201:
	and.b32  	%r1712, %r1688, 8;
	setp.eq.s32 	%p110, %r1712, 0;
	@%p110 bra 	$L__BB4_203;
	ld.global.u32 	%r1713, [%rd17+60];
	xor.b32  	%r2135, %r2135, %r1713;
	ld.global.u32 	%r1714, [%rd17+64];
	xor.b32  	%r2318, %r2318, %r1714;
	ld.global.u32 	%r1715, [%rd17+68];
	xor.b32  	%r2317, %r2317, %r1715;
	ld.global.u32 	%r1716, [%rd17+72];
	xor.b32  	%r2316, %r2316, %r1716;
	ld.global.u32 	%r1717, [%rd17+76];
	xor.b32  	%r2131, %r2131, %r1717;
$L__BB4_203:
	and.b32  	%r1719, %r1688, 16;
	setp.eq.s32 	%p111, %r1719, 0;
	@%p111 bra 	$L__BB4_205;
	ld.global.u32 	%r1720, [%rd17+80];
	xor.b32  	%r2135, %r2135, %r1720;
	ld.global.u32 	%r1721, [%rd17+84];
	xor.b32  	%r2318, %r2318, %r1721;
	ld.global.u32 	%r1722, [%rd17+88];
	xor.b32  	%r2317, %r2317, %r1722;
	ld.global.u32 	%r1723, [%rd17+92];
	xor.b32  	%r2316, %r2316, %r1723;
	ld.global.u32 	%r1724, [%rd17+96];
	xor.b32  	%r2131, %r2131, %r1724;
$L__BB4_205:
	and.b32  	%r1726, %r1688, 32;
	setp.eq.s32 	%p112, %r1726, 0;
	@%p112 bra 	$L__BB4_207;
	ld.global.u32 	%r1727, [%rd17+100];
	xor.b32  	%r2135, %r2135, %r1727;
	ld.global.u32 	%r1728, [%rd17+104];
	xor.b32  	%r2318, %r2318, %r1728;
	ld.global.u32 	%r1729, [%rd17+108];
	xor.b32  	%r2317, %r2317, %r1729;
	ld.global.u32 	%r1730, [%rd17+112];
	xor.b32  	%r2316, %r2316, %r1730;
	ld.global.u32 	%r1731, [%rd17+116];
	xor.b32  	%r2131, %r2131, %r1731;
$L__BB4_207:
	and.b32  	%r1733, %r1688, 64;
	setp.eq.s32 	%p113, %r1733, 0;
	@%p113 bra 	$L__BB4_209;
	ld.global.u32 	%r1734, [%rd17+120];
	xor.b32  	%r2135, %r2135, %r1734;
	ld.global.u32 	%r1735, [%rd17+124];
	xor.b32  	%r2318, %r2318, %r1735;
	ld.global.u32 	%r1736, [%rd17+128];
	xor.b32  	%r2317, %r2317, %r1736;
	ld.global.u32 	%r1737, [%rd17+132];
	xor.b32  	%r2316, %r2316, %r1737;
	ld.global.u32 	%r1738, [%rd17+136];
	xor.b32  	%r2131, %r2131, %r1738;
$L__BB4_209:
	and.b32  	%r1740, %r1688, 128;
	setp.eq.s32 	%p114, %r1740, 0;
	@%p114 bra 	$L__BB4_211;
	ld.global.u32 	%r1741, [%rd17+140];
	xor.b32  	%r2135, %r2135, %r1741;
	ld.global.u32 	%r1742, [%rd17+144];
	xor.b32  	%r2318, %r2318, %r1742;
	ld.global.u32 	%r1743, [%rd17+148];
	xor.b32  	%r2317, %r2317, %r1743;
	ld.global.u32 	%r1744, [%rd17+152];
	xor.b32  	%r2316, %r2316, %r1744;
	ld.global.u32 	%r1745, [%rd17+156];
	xor.b32  	%r2131, %r2131, %r1745;
$L__BB4_211:
	and.b32  	%r1747, %r1688, 256;
	setp.eq.s32 	%p115, %r1747, 0;
	@%p115 bra 	$L__BB4_213;
	ld.global.u32 	%r1748, [%rd17+160];
	xor.b32  	%r2135, %r2135, %r1748;
	ld.global.u32 	%r1749, [%rd17+164];
	xor.b32  	%r2318, %r2318, %r1749;
	ld.global.u32 	%r1750, [%rd17+168];
	xor.b32  	%r2317, %r2317, %r1750;
	ld.global.u32 	%r1751, [%rd17+172];
	xor.b32  	%r2316, %r2316, %r1751;
	ld.global.u32 	%r1752, [%rd17+176];
	xor.b32  	%r2131, %r2131, %r1752;
$L__BB4_213:
	and.b32  	%r1754, %r1688, 512;
	setp.eq.s32 	%p116, %r1754, 0;
	@%p116 bra 	$L__BB4_215;
	ld.global.u32 	%r1755, [%rd17+180];
	xor.b32  	%r2135, %r2135, %r1755;
	ld.global.u32 	%r1756, [%rd17+184];
	xor.b32  	%r2318, %r2318, %r1756;
	ld.global.u32 	%r1757, [%rd17+188];
	xor.b32  	%r2317, %r2317, %r1757;
	ld.global.u32 	%r1758, [%rd17+192];
	xor.b32  	%r2316, %r2316, %r1758;
	ld.global.u32 	%r1759, [%rd17+196];
	xor.b32  	%r2131, %r2131, %r1759;
$L__BB4_215:
	and.b32  	%r1761, %r1688, 1024;
	setp.eq.s32 	%p117, %r1761, 0;
	@%p117 bra 	$L__BB4_217;
	ld.global.u32 	%r1762, [%rd17+200];
	xor.b32  	%r2135, %r2135, %r1762;
	ld.global.u32 	%r1763, [%rd17+204];
	xor.b32  	%r2318, %r2318, %r1763;
	ld.global.u32 	%r1764, [%rd17+208];
	xor.b32  	%r2317, %r2317, %r1764;
	ld.global.u32 	%r1765, [%rd17+212];
	xor.b32  	%r2316, %r2316, %r1765;
	ld.global.u32 	%r1766, [%rd17+216];
	xor.b32  	%r2131, %r2131, %r1766;
$L__BB4_217:
	and.b32  	%r1768, %r1688, 2048;
	setp.eq.s32 	%p118, %r1768, 0;
	@%p118 bra 	$L__BB4_219;
	ld.global.u32 	%r1769, [%rd17+220];
	xor.b32  	%r2135, %r2135, %r1769;
	ld.global.u32 	%r1770, [%rd17+224];
	xor.b32  	%r2318, %r2318, %r1770;
	ld.global.u32 	%r1771, [%rd17+228];
	xor.b32  	%r2317, %r2317, %r1771;
	ld.global.u32 	%r1772, [%rd17+232];
	xor.b32  	%r2316, %r2316, %r1772;
	ld.global.u32 	%r1773, [%rd17+236];
	xor.b32  	%r2131, %r2131, %r1773;
$L__BB4_219:
	and.b32  	%r1775, %r1688, 4096;
	setp.eq.s32 	%p119, %r1775, 0;
	@%p119 bra 	$L__BB4_221;
	ld.global.u32 	%r1776, [%rd17+240];
	xor.b32  	%r2135, %r2135, %r1776;
	ld.global.u32 	%r1777, [%rd17+244];
	xor.b32  	%r2318, %r2318, %r1777;
	ld.global.u32 	%r1778, [%rd17+248];
	xor.b32  	%r2317, %r2317, %r1778;
	ld.global.u32 	%r1779, [%rd17+252];
	xor.b32  	%r2316, %r2316, %r1779;
	ld.global.u32 	%r1780, [%rd17+256];
	xor.b32  	%r2131, %r2131, %r1780;
$L__BB4_221:
	and.b32  	%r1782, %r1688, 8192;
	setp.eq.s32 	%p120, %r1782, 0;
	@%p120 bra 	$L__BB4_223;
	ld.global.u32 	%r1783, [%rd17+260];
	xor.b32  	%r2135, %r2135, %r1783;
	ld.global.u32 	%r1784, [%rd17+264];
	xor.b32  	%r2318, %r2318, %r1784;
	ld.global.u32 	%r1785, [%rd17+268];
	xor.b32  	%r2317, %r2317, %r1785;
	ld.global.u32 	%r1786, [%rd17+272];
	xor.b32  	%r2316, %r2316, %r1786;
	ld.global.u32 	%r1787, [%rd17+276];
	xor.b32  	%r2131, %r2131, %r1787;
$L__BB4_223:
	and.b32  	%r1789, %r1688, 16384;
	setp.eq.s32 	%p121, %r1789, 0;
	@%p121 bra 	$L__BB4_225;
	ld.global.u32 	%r1790, [%rd17+280];
	xor.b32  	%r2135, %r2135, %r1790;
	ld.global.u32 	%r1791, [%rd17+284];
	xor.b32  	%r2318, %r2318, %r1791;
	ld.global.u32 	%r1792, [%rd17+288];
	xor.b32  	%r2317, %r2317, %r1792;
	ld.global.u32 	%r1793, [%rd17+292];
	xor.b32  	%r2316, %r2316, %r1793;
	ld.global.u32 	%r1794, [%rd17+296];
	xor.b32  	%r2131, %r2131, %r1794;
$L__BB4_225:
	and.b32  	%r1796, %r1688, 32768;
	setp.eq.s32 	%p122, %r1796, 0;
	@%p122 bra 	$L__BB4_227;
	ld.global.u32 	%r1797, [%rd17+300];
	xor.b32  	%r2135, %r2135, %r1797;
	ld.global.u32 	%r1798, [%rd17+304];
	xor.b32  	%r2318, %r2318, %r1798;
	ld.global.u32 	%r1799, [%rd17+308];
	xor.b32  	%r2317, %r2317, %r1799;
	ld.global.u32 	%r1800, [%rd17+312];
	xor.b32  	%r2316, %r2316, %r1800;
	ld.global.u32 	%r1801, [%rd17+316];
	xor.b32  	%r2131, %r2131, %r1801;
$L__BB4_227:
	add.s32 	%r2314, %r2314, 16;
	setp.ne.s32 	%p123, %r2314, 32;
	@%p123 bra 	$L__BB4_195;
	mad.lo.s32 	%r1802, %r2308, -31, %r904;
	add.s32 	%r2308, %r1802, 1;
	setp.ne.s32 	%p124, %r2308, 5;
	@%p124 bra 	$L__BB4_194;
	st.local.u32 	[%rd2+4], %r2135;
	st.local.v2.u32 	[%rd2+8], {%r2318, %r2317};
	st.local.v2.u32 	[%rd2+16], {%r2316, %r2131};
$L__BB4_230:
	shr.u64 	%rd52, %rd12, 2;
	add.s32 	%r2118, %r2118, 1;
	setp.gt.u64 	%p125, %rd12, 3;
	@%p125 bra 	$L__BB4_118;
$L__BB4_231:
	mul.lo.s32 	%r1078, %r1089, 362437;
	setp.ge.s32 	%p126, %r3, %r1;
	@%p126 bra 	$L__BB4_239;
	setp.ne.s32 	%p128, %r1089, %r3;
	@%p128 bra 	$L__BB4_234;
	mul.wide.s32 	%rd49, %r5, 4;
	add.s64 	%rd50, %rd1, %rd49;
	mov.b32 	%r1832, 0;
	st.global.u32 	[%rd50], %r1832;
	bra.uni 	$L__BB4_241;
$L__BB4_234:
	max.s32 	%r1812, %r1089, %r3;
	setp.lt.s32 	%p129, %r1812, %r1079;
	@%p129 bra 	$L__BB4_236;
	setp.ge.s32 	%p130, %r1089, %r1;
	min.s32 	%r1813, %r1089, %r3;
	setp.le.s32 	%p131, %r1813, %r1079;
	or.pred  	%p132, %p131, %p130;
	@%p132 bra 	$L__BB4_237;
$L__BB4_236:
	ld.param.f32 	%f13, [_Z15define_synapsesPffffiii_param_1];
	shr.u32 	%r1823, %r2135, 2;
	xor.b32  	%r1824, %r1823, %r2135;
	shl.b32 	%r1825, %r2131, 4;
	shl.b32 	%r1826, %r1824, 1;
	xor.b32  	%r1827, %r1826, %r1825;
	xor.b32  	%r1828, %r1827, %r1824;
	xor.b32  	%r1829, %r1828, %r2131;
	add.s32 	%r1830, %r1078, %r1829;
	add.s32 	%r1831, %r1830, 717346202;
	cvt.rn.f32.u32 	%f10, %r1831;
	fma.rn.f32 	%f11, %f10, 0f2F800000, 0f2F000000;
	mul.f32 	%f12, %f13, %f11;
	mul.wide.s32 	%rd47, %r5, 4;
	add.s64 	%rd48, %rd1, %rd47;
	st.global.f32 	[%rd48], %f12;
	bra.uni 	$L__BB4_241;
$L__BB4_237:
	setp.le.s32 	%p133, %r1089, %r1;
	@%p133 bra 	$L__BB4_241;
	shr.u32 	%r1814, %r2135, 2;
	xor.b32  	%r1815, %r1814, %r2135;
	shl.b32 	%r1816, %r2131, 4;
	shl.b32 	%r1817, %r1815, 1;
	xor.b32  	%r1818, %r1817, %r1816;
	xor.b32  	%r1819, %r1818, %r1815;
	xor.b32  	%r1820, %r1819, %r2131;
	add.s32 	%r1821, %r1078, %r1820;
	add.s32 	%r1822, %r1821, 717346202;
	cvt.rn.f32.u32 	%f7, %r1822;
	fma.rn.f32 	%f8, %f7, 0f2F800000, 0f2F000000;
	mul.f32 	%f9, %f2, %f8;
	mul.wide.s32 	%rd45, %r5, 4;
	add.s64 	%rd46, %rd1, %rd45;
	st.global.f32 	[%rd46], %f9;
	bra.uni 	$L__BB4_241;
$L__BB4_239:
	setp.ge.s32 	%p127, %r1089, %r1;
	@%p127 bra 	$L__BB4_241;
	shr.u32 	%r1803, %r2135, 2;
	xor.b32  	%r1804, %r1803, %r2135;
	shl.b32 	%r1805, %r2131, 4;
	shl.b32 	%r1806, %r1804, 1;
	xor.b32  	%r1807, %r1806, %r1805;
	xor.b32  	%r1808, %r1807, %r1804;
	xor.b32  	%r1809, %r1808, %r2131;
	add.s32 	%r1810, %r1078, %r1809;
	add.s32 	%r1811, %r1810, 717346202;
	cvt.rn.f32.u32 	%f4, %r1811;
	fma.rn.f32 	%f5, %f4, 0f2F800000, 0f2F000000;
	mul.f32 	%f6, %f3, %f5;
	mul.wide.s32 	%rd43, %r5, 4;
	add.s64 	%rd44, %rd1, %rd43;
	st.global.f32 	[%rd44], %f6;
$L__BB4_241:
	ret;

}
	// .globl	_Z19define_static_stuffPfS_Pbfffiii
.visible .entry _Z19define_static_stuffPfS_Pbfffiii(
	.param .u64 .ptr .align 1 _Z19define_static_stuffPfS_Pbfffiii_param_0,
	.param .u64 .ptr .align 1 _Z19define_static_stuffPfS_Pbfffiii_param_1,
	.param .u64 .ptr .align 1 _Z19define_static_stuffPfS_Pbfffiii_param_2,
	.param .f32 _Z19define_static_stuffPfS_Pbfffiii_param_3,
	.param .f32 _Z19define_static_stuffPfS_Pbfffiii_param_4,
	.param .f32 _Z19define_static_stuffPfS_Pbfffiii_param_5,
	.param .u32 _Z19define_static_stuffPfS_Pbfffiii_param_6,
	.param .u32 _Z19define_static_stuffPfS_Pbfffiii_param_7,
	.param .u32 _Z19define_static_stuffPfS_Pbfffiii_param_8
)
{
	.reg .pred 	%p<3>;
	.reg .b16 	%rs<3>;
	.reg .b32 	%r<14>;
	.reg .b64 	%rd<17>;

	ld.param.u64 	%rd4, [_Z19define_static_stuffPfS_Pbfffiii_param_0];
	ld.param.u64 	%rd5, [_Z19define_static_stuffPfS_Pbfffiii_param_1];
	ld.param.u64 	%rd6, [_Z19define_static_stuffPfS_Pbfffiii_param_2];
	ld.param.u32 	%r3, [_Z19define_static_stuffPfS_Pbfffiii_param_6];
	ld.param.u32 	%r4, [_Z19define_static_stuffPfS_Pbfffiii_param_7];
	ld.param.u32 	%r5, [_Z19define_static_stuffPfS_Pbfffiii_param_8];
	cvta.to.global.u64 	%rd1, %rd5;
	cvta.to.global.u64 	%rd2, %rd4;
	cvta.to.global.u64 	%rd3, %rd6;
	mul.lo.s32 	%r1, %r4, %r3;
	add.s32 	%r6, %r5, %r1;
	mov.u32 	%r7, %ctaid.x;
	mov.u32 	%r8, %ntid.x;
	mov.u32 	%r9, %tid.x;
	mad.lo.s32 	%r2, %r7, %r8, %r9;
	setp.ge.s32 	%p1, %r2, %r6;
	@%p1 bra 	$L__BB5_4;
	setp.ge.s32 	%p2, %r2, %r1;
	@%p2 bra 	$L__BB5_3;
	cvt.s64.s32 	%rd12, %r2;
	add.s64 	%rd13, %rd3, %rd12;
	mov.b16 	%rs2, 1;
	st.global.u8 	[%rd13], %rs2;
	mul.wide.s32 	%rd14, %r2, 4;
	add.s64 	%rd15, %rd2, %rd14;
	mov.b32 	%r12, 1103626240;
	st.global.u32 	[%rd15], %r12;
	add.s64 	%rd16, %rd1, %rd14;
	mov.b32 	%r13, 1056964608;
	st.global.u32 	[%rd16], %r13;
	bra.uni 	$L__BB5_4;
$L__BB5_3:
	cvt.s64.s32 	%rd7, %r2;
	add.s64 	%rd8, %rd3, %rd7;
	mov.b16 	%rs1, 0;
	st.global.u8 	[%rd8], %rs1;
	mul.wide.s32 	%rd9, %r2, 4;
	add.s64 	%rd10, %rd2, %rd9;
	mov.b32 	%r10, 1101004800;
	st.global.u32 	[%rd10], %r10;
	add.s64 	%rd11, %rd1, %rd9;
	mov.b32 	%r11, 1045220557;
	st.global.u32 	[%rd11], %r11;
$L__BB5_4:
	ret;

}
	// .globl	_Z15make_some_noisePfii
.visible .entry _Z15make_some_noisePfii(
	.param .u64 .ptr .align 1 _Z15make_some_noisePfii_param_0,
	.param .u32 _Z15make_some_noisePfii_param_1,
	.param .u32 _Z15make_some_noisePfii_param_2
)
{
	.local .align 8 .b8 	__local_depot6[48];
	.reg .b64 	%SP;
	.reg .b64 	%SPL;
	.reg .pred 	%p<131>;
	.reg .b32 	%r<2399>;
	.reg .b32 	%f<31>;
	.reg .b64 	%rd<47>;
	.reg .b64 	%fd<3>;

	mov.u64 	%SPL, __local_depot6;
	ld.param.u64 	%rd18, [_Z15make_some_noisePfii_param_0];
	ld.param.u32 	%r1082, [_Z15make_some_noisePfii_param_1];
	ld.param.u32 	%r1083, [_Z15make_some_noisePfii_param_2];
	mov.u32 	%r1084, %ctaid.x;
	mov.u32 	%r1085, %ntid.x;
	mov.u32 	%r1086, %tid.x;
	mad.lo.s32 	%r1, %r1084, %r1085, %r1086;
	mov.u32 	%r1087, %ctaid.y;
	mov.u32 	%r1088, %ntid.y;
	mov.u32 	%r1089, %tid.y;
	mad.lo.s32 	%r2, %r1087, %r1088, %r1089;
	setp.ge.s32 	%p1, %r2, %r1082;
	setp.ge.s32 	%p2, %r1, %r1083;
	or.pred  	%p3, %p1, %p2;
	@%p3 bra 	$L__BB6_232;
	add.u64 	%rd1, %SPL, 0;
	mul.lo.s32 	%r3, %r1082, %r1;
	mov.b32 	%r2133, 1478573778;
	mov.b32 	%r1093, 716983765;
	st.local.v2.u32 	[%rd1], {%r1093, %r2133};
	mov.b32 	%r1094, -123459836;
	mov.b32 	%r2132, 1163863128;
	st.local.v2.u32 	[%rd1+8], {%r2132, %r1094};
	mov.b32 	%r2129, 1360900310;
	mov.b32 	%r1095, -589760388;
	st.local.v2.u32 	[%rd1+16], {%r1095, %r2129};
	setp.eq.s32 	%p4, %r1, 0;
	@%p4 bra 	$L__BB6_116;
	cvt.s64.s32 	%rd45, %r1;
	mov.b32 	%r1830, 0;
	mov.b32 	%r2133, 1478573778;
	mov.b32 	%r2132, 1163863128;
	mov.b32 	%r2129, 1360900310;
	mov.u64 	%rd21, precalc_xorwow_matrix;
$L__BB6_3:
	mov.u64 	%rd3, %rd45;
	and.b64  	%rd4, %rd3, 3;
	setp.eq.s64 	%p5, %rd4, 0;
	@%p5 bra 	$L__BB6_115;
	mul.wide.u32 	%rd20, %r1830, 3200;
	add.s64 	%rd5, %rd21, %rd20;
	mov.b32 	%r2129, 0;
	mov.u32 	%r1847, %r2129;
	mov.u32 	%r1848, %r2129;
	mov.u32 	%r2132, %r2129;
	mov.u32 	%r2133, %r2129;
	mov.u32 	%r1839, %r2129;
$L__BB6_5:
	mul.wide.u32 	%rd22, %r1839, 4;
	add.s64 	%rd23, %rd1, %rd22;
	ld.local.u32 	%r17, [%rd23+4];
	shl.b32 	%r18, %r1839, 5;
	mov.b32 	%r1845, 0;
$L__BB6_6:
	.pragma "nounroll";
	shr.u32 	%r1102, %r17, %r1845;
	and.b32  	%r1103, %r1102, 1;
	setp.eq.b32 	%p6, %r1103, 1;
	not.pred 	%p7, %p6;
	add.s32 	%r1104, %r18, %r1845;
	mul.lo.s32 	%r1105, %r1104, 5;
	mul.wide.u32 	%rd24, %r1105, 4;
	add.s64 	%rd7, %rd5, %rd24;
	@%p7 bra 	$L__BB6_8;
	ld.global.u32 	%r1106, [%rd7];
	xor.b32  	%r2133, %r2133, %r1106;
	ld.global.u32 	%r1107, [%rd7+4];
	xor.b32  	%r2132, %r2132, %r1107;
	ld.global.u32 	%r1108, [%rd7+8];
	xor.b32  	%r1848, %r1848, %r1108;
	ld.global.u32 	%r1109, [%rd7+12];
	xor.b32  	%r1847, %r1847, %r1109;
	ld.global.u32 	%r1110, [%rd7+16];
	xor.b32  	%r2129, %r2129, %r1110;
$L__BB6_8:
	and.b32  	%r1112, %r1102, 2;
	setp.eq.s32 	%p8, %r1112, 0;
	@%p8 bra 	$L__BB6_10;
	ld.global.u32 	%r1113, [%rd7+20];
	xor.b32  	%r2133, %r2133, %r1113;
	ld.global.u32 	%r1114, [%rd7+24];
	xor.b32  	%r2132, %r2132, %r1114;
	ld.global.u32 	%r1115, [%rd7+28];
	xor.b32  	%r1848, %r1848, %r1115;
	ld.global.u32 	%r1116, [%rd7+32];
	xor.b32  	%r1847, %r1847, %r1116;
	ld.global.u32 	%r1117, [%rd7+36];
	xor.b32  	%r2129, %r2129, %r1117;
$L__BB6_10:
	and.b32  	%r1119, %r1102, 4;
	setp.eq.s32 	%p9, %r1119, 0;
	@%p9 bra 	$L__BB6_12;
	ld.global.u32 	%r1120, [%rd7+40];
	xor.b32  	%r2133, %r2133, %r1120;
	ld.global.u32 	%r1121, [%rd7+44];
	xor.b32  	%r2132, %r2132, %r1121;
	ld.global.u32 	%r1122, [%rd7+48];
	xor.b32  	%r1848, %r1848, %r1122;
	ld.global.u32 	%r1123, [%rd7+52];
	xor.b32  	%r1847, %r1847, %r1123;
	ld.global.u32 	%r1124, [%rd7+56];
	xor.b32  	%r2129, %r2129, %r1124;
$L__BB6_12:
	and.b32  	%r1126, %r1102, 8;
	setp.eq.s32 	%p10, %r1126, 0;
	@%p10 bra 	$L__BB6_14;
	ld.global.u32 	%r1127, [%rd7+60];
	xor.b32  	%r2133, %r2133, %r1127;
	ld.global.u32 	%r1128, [%rd7+64];
	xor.b32  	%r2132, %r2132, %r1128;
	ld.global.u32 	%r1129, [%rd7+68];
	xor.b32  	%r1848, %r1848, %r1129;
	ld.global.u32 	%r1130, [%rd7+72];
	xor.b32  	%r1847, %r1847, %r1130;
	ld.global.u32 	%r1131, [%rd7+76];
	xor.b32  	%r2129, %r2129, %r1131;
$L__BB6_14:
	and.b32  	%r1133, %r1102, 16;
	setp.eq.s32 	%p11, %r1133, 0;
	@%p11 bra 	$L__BB6_16;
	ld.global.u32 	%r1134, [%rd7+80];
	xor.b32  	%r2133, %r2133, %r1134;
	ld.global.u32 	%r1135, [%rd7+84];
	xor.b32  	%r2132, %r2132, %r1135;
	ld.global.u32 	%r1136, [%rd7+88];
	xor.b32  	%r1848, %r1848, %r1136;
	ld.global.u32 	%r1137, [%rd7+92];
	xor.b32  	%r1847, %r1847, %r1137;
	ld.global.u32 	%r1138, [%rd7+96];
	xor.b32  	%r2129, %r2129, %r1138;
$L__BB6_16:
	and.b32  	%r1140, %r1102, 32;
	setp.eq.s32 	%p12, %r1140, 0;
	@%p12 bra 	$L__BB6_18;
	ld.global.u32 	%r1141, [%rd7+100];
	xor.b32  	%r2133, %r2133, %r1141;
	ld.global.u32 	%r1142, [%rd7+104];
	xor.b32  	%r2132, %r2132, %r1142;
	ld.global.u32 	%r1143, [%rd7+108];
	xor.b32  	%r1848, %r1848, %r1143;
	ld.global.u32 	%r1144, [%rd7+112];
	xor.b32  	%r1847, %r1847, %r1144;
	ld.global.u32 	%r1145, [%rd7+116];
	xor.b32  	%r2129, %r2129, %r1145;
$L__BB6_18:
	and.b32  	%r1147, %r1102, 64;
	setp.eq.s32 	%p13, %r1147, 0;
	@%p13 bra 	$L__BB6_20;
	ld.global.u32 	%r1148, [%rd7+120];
	xor.b32  	%r2133, %r2133, %r1148;
	ld.global.u32 	%r1149, [%rd7+124];
	xor.b32  	%r2132, %r2132, %r1149;
	ld.global.u32 	%r1150, [%rd7+128];
	xor.b32  	%r1848, %r1848, %r1150;
	ld.global.u32 	%r1151, [%rd7+132];
	xor.b32  	%r1847, %r1847, %r1151;
	ld.global.u32 	%r1152, [%rd7+136];
	xor.b32  	%r2129, %r2129, %r1152;
$L__BB6_20:
	and.b32  	%r1154, %r1102, 128;
	setp.eq.s32 	%p14, %r1154, 0;
	@%p14 bra 	$L__BB6_22;
	ld.global.u32 	%r1155, [%rd7+140];
	xor.b32  	%r2133, %r2133, %r1155;
	ld.global.u32 	%r1156, [%rd7+144];
	xor.b32  	%r2132, %r2132, %r1156;
	ld.global.u32 	%r1157, [%rd7+148];
	xor.b32  	%r1848, %r1848, %r1157;
	ld.global.u32 	%r1158, [%rd7+152];
	xor.b32  	%r1847, %r1847, %r1158;
	ld.global.u32 	%r1159, [%rd7+156];
	xor.b32  	%r2129, %r2129, %r1159;
$L__BB6_22:
	and.b32  	%r1161, %r1102, 256;
	setp.eq.s32 	%p15, %r1161, 0;
	@%p15 bra 	$L__BB6_24;
	ld.global.u32 	%r1162, [%rd7+160];
	xor.b32  	%r2133, %r2133, %r1162;
	ld.global.u32 	%r1163, [%rd7+164];
	xor.b32  	%r2132, %r2132, %r1163;
	ld.global.u32 	%r1164, [%rd7+168];
	xor.b32  	%r1848, %r1848, %r1164;
	ld.global.u32 	%r1165, [%rd7+172];
	xor.b32  	%r1847, %r1847, %r1165;
	ld.global.u32 	%r1166, [%rd7+176];
	xor.b32  	%r2129, %r2129, %r1166;
$L__BB6_24:
	and.b32  	%r1168, %r1102, 512;
	setp.eq.s32 	%p16, %r1168, 0;
	@%p16 bra 	$L__BB6_26;
	ld.global.u32 	%r1169, [%rd7+180];
	xor.b32  	%r2133, %r2133, %r1169;
	ld.global.u32 	%r1170, [%rd7+184];
	xor.b32  	%r2132, %r2132, %r1170;
	ld.global.u32 	%r1171, [%rd7+188];
	xor.b32  	%r1848, %r1848, %r1171;
	ld.global.u32 	%r1172, [%rd7+192];
	xor.b32  	%r1847, %r1847, %r1172;
	ld.global.u32 	%r1173, [%rd7+196];
	xor.b32  	%r2129, %r2129, %r1173;
$L__BB6_26:
	and.b32  	%r1175, %r1102, 1024;
	setp.eq.s32 	%p17, %r1175, 0;
	@%p17 bra 	$L__BB6_28;
	ld.global.u32 	%r1176, [%rd7+200];
	xor.b32  	%r2133, %r2133, %r1176;
	ld.global.u32 	%r1177, [%rd7+204];
	xor.b32  	%r2132, %r2132, %r1177;
	ld.global.u32 	%r1178, [%rd7+208];
	xor.b32  	%r1848, %r1848, %r1178;
	ld.global.u32 	%r1179, [%rd7+212];
	xor.b32  	%r1847, %r1847, %r1179;
	ld.global.u32 	%r1180, [%rd7+216];
	xor.b32  	%r2129, %r2129, %r1180;
$L__BB6_28:
	and.b32  	%r1182, %r1102, 2048;
	setp.eq.s32 	%p18, %r1182, 0;
	@%p18 bra 	$L__BB6_30;
	ld.global.u32 	%r1183, [%rd7+220];
	xor.b32  	%r2133, %r2133, %r1183;
	ld.global.u32 	%r1184, [%rd7+224];
	xor.b32  	%r2132, %r2132, %r1184;
	ld.global.u32 	%r1185, [%rd7+228];
	xor.b32  	%r1848, %r1848, %r1185;
	ld.global.u32 	%r1186, [%rd7+232];
	xor.b32  	%r1847, %r1847, %r1186;
	ld.global.u32 	%r1187, [%rd7+236];
	xor.b32  	%r2129, %r2129, %r1187;
$L__BB6_30:
	and.b32  	%r1189, %r1102, 4096;
	setp.eq.s32 	%p19, %r1189, 0;
	@%p19 bra 	$L__BB6_32;
	ld.global.u32 	%r1190, [%rd7+240];
	xor.b32  	%r2133, %r2133, %r1190;
	ld.global.u32 	%r1191, [%rd7+244];
	xor.b32  	%r2132, %r2132, %r1191;
	ld.global.u32 	%r1192, [%rd7+248];
	xor.b32  	%r1848, %r1848, %r1192;
	ld.global.u32 	%r1193, [%rd7+252];
	xor.b32  	%r1847, %r1847, %r1193;
	ld.global.u32 	%r1194, [%rd7+256];
	xor.b32  	%r2129, %r2129, %r1194;
$L__BB6_32:
	and.b32  	%r1196, %r1102, 8192;
	setp.eq.s32 	%p20, %r1196, 0;
	@%p20 bra 	$L__BB6_34;
	ld.global.u32 	%r1197, [%rd7+260];
	xor.b32  	%r2133, %r2133, %r1197;
	ld.global.u32 	%r1198, [%rd7+264];
	xor.b32  	%r2132, %r2132, %r1198;
	ld.global.u32 	%r1199, [%rd7+268];
	xor.b32  	%r1848, %r1848, %r1199;
	ld.global.u32 	%r1200, [%rd7+272];
	xor.b32  	%r1847, %r1847, %r1200;
	ld.global.u32 	%r1201, [%rd7+276];
	xor.b32  	%r2129, %r2129, %r1201;
$L__BB6_34:
	and.b32  	%r1203, %r1102, 16384;
	setp.eq.s32 	%p21, %r1203, 0;
	@%p21 bra 	$L__BB6_36;
	ld.global.u32 	%r1204, [%rd7+280];
	xor.b32  	%r2133, %r2133, %r1204;
	ld.global.u32 	%r1205, [%rd7+284];
	xor.b32  	%r2132, %r2132, %r1205;
	ld.global.u32 	%r1206, [%rd7+288];
	xor.b32  	%r1848, %r1848, %r1206;
	ld.global.u32 	%r1207, [%rd7+292];
	xor.b32  	%r1847, %r1847, %r1207;
	ld.global.u32 	%r1208, [%rd7+296];
	xor.b32  	%r2129, %r2129, %r1208;
$L__BB6_36:
	and.b32  	%r1210, %r1102, 32768;
	setp.eq.s32 	%p22, %r1210, 0;
	@%p22 bra 	$L__BB6_38;
	ld.global.u32 	%r1211, [%rd7+300];
	xor.b32  	%r2133, %r2133, %r1211;
	ld.global.u32 	%r1212, [%rd7+304];
	xor.b32  	%r2132, %r2132, %r1212;
	ld.global.u32 	%r1213, [%rd7+308];
	xor.b32  	%r1848, %r1848, %r1213;
	ld.global.u32 	%r1214, [%rd7+312];
	xor.b32  	%r1847, %r1847, %r1214;
	ld.global.u32 	%r1215, [%rd7+316];
	xor.b32  	%r2129, %r2129, %r1215;
$L__BB6_38:
	add.s32 	%r1845, %r1845, 16;
	setp.ne.s32 	%p23, %r1845, 32;
	@%p23 bra 	$L__BB6_6;
	mad.lo.s32 	%r1216, %r1839, -31, %r18;
	add.s32 	%r1839, %r1216, 1;
	setp.ne.s32 	%p24, %r1839, 5;
	@%p24 bra 	$L__BB6_5;
	st.local.u32 	[%rd1+4], %r2133;
	st.local.v2.u32 	[%rd1+8], {%r2132, %r1848};
	st.local.v2.u32 	[%rd1+16], {%r1847, %r2129};
	setp.eq.s64 	%p25, %rd4, 1;
	@%p25 bra 	$L__BB6_115;
	mov.b32 	%r2129, 0;
	mov.u32 	%r1939, %r2129;
	mov.u32 	%r1940, %r2129;
	mov.u32 	%r2132, %r2129;
	mov.u32 	%r2133, %r2129;
	mov.u32 	%r1931, %r2129;
$L__BB6_42:
	mul.wide.u32 	%rd25, %r1931, 4;
	add.s64 	%rd26, %rd1, %rd25;
	ld.local.u32 	%r193, [%rd26+4];
	shl.b32 	%r194, %r1931, 5;
	mov.b32 	%r1937, 0;
$L__BB6_43:
	.pragma "nounroll";
	shr.u32 	%r1219, %r193, %r1937;
	and.b32  	%r1220, %r1219, 1;
	setp.eq.b32 	%p26, %r1220, 1;
	not.pred 	%p27, %p26;
	add.s32 	%r1221, %r194, %r1937;
	mul.lo.s32 	%r1222, %r1221, 5;
	mul.wide.u32 	%rd27, %r1222, 4;
	add.s64 	%rd8, %rd5, %rd27;
	@%p27 bra 	$L__BB6_45;
	ld.global.u32 	%r1223, [%rd8];
	xor.b32  	%r2133, %r2133, %r1223;
	ld.global.u32 	%r1224, [%rd8+4];
	xor.b32  	%r2132, %r2132, %r1224;
	ld.global.u32 	%r1225, [%rd8+8];
	xor.b32  	%r1940, %r1940, %r1225;
	ld.global.u32 	%r1226, [%rd8+12];
	xor.b32  	%r1939, %r1939, %r1226;
	ld.global.u32 	%r1227, [%rd8+16];
	xor.b32  	%r2129, %r2129, %r1227;
$L__BB6_45:
	and.b32  	%r1229, %r1219, 2;
	setp.eq.s32 	%p28, %r1229, 0;
	@%p28 bra 	$L__BB6_47;
	ld.global.u32 	%r1230, [%rd8+20];
	xor.b32  	%r2133, %r2133, %r1230;
	ld.global.u32 	%r1231, [%rd8+24];
	xor.b32  	%r2132, %r2132, %r1231;
	ld.global.u32 	%r1232, [%rd8+28];
	xor.b32  	%r1940, %r1940, %r1232;
	ld.global.u32 	%r1233, [%rd8+32];
	xor.b32  	%r1939, %r1939, %r1233;
	ld.global.u32 	%r1234, [%rd8+36];
	xor.b32  	%r2129, %r2129, %r1234;
$L__BB6_47:
	and.b32  	%r1236, %r1219, 4;
	setp.eq.s32 	%p29, %r1236, 0;
	@%p29 bra 	$L__BB6_49;
	ld.global.u32 	%r1237, [%rd8+40];
	xor.b32  	%r2133, %r2133, %r1237;
	ld.global.u32 	%r1238, [%rd8+44];
	xor.b32  	%r2132, %r2132, %r1238;
	ld.global.u32 	%r1239, [%rd8+48];
	xor.b32  	%r1940, %r1940, %r1239;
	ld.global.u32 	%r1240, [%rd8+52];
	xor.b32  	%r1939, %r1939, %r1240;
	ld.global.u32 	%r1241, [%rd8+56];
	xor.b32  	%r2129, %r2129, %r1241;
$L__BB6_49:
	and.b32  	%r1243, %r1219, 8;
	setp.eq.s32 	%p30, %r1243, 0;
	@%p30 bra 	$L__BB6_51;
	ld.global.u32 	%r1244, [%rd8+60];
	xor.b32  	%r2133, %r2133, %r1244;
	ld.global.u32 	%r1245, [%rd8+64];
	xor.b32  	%r2132, %r2132, %r1245;
	ld.global.u32 	%r1246, [%rd8+68];
	xor.b32  	%r1940, %r1940, %r1246;
	ld.global.u32 	%r1247, [%rd8+72];
	xor.b32  	%r1939, %r1939, %r1247;
	ld.global.u32 	%r1248, [%rd8+76];
	xor.b32  	%r2129, %r2129, %r1248;
$L__BB6_51:
	and.b32  	%r1250, %r1219, 16;
	setp.eq.s32 	%p31, %r1250, 0;
	@%p31 bra 	$L__BB6_53;
	ld.global.u32 	%r1251, [%rd8+80];
	xor.b32  	%r2133, %r2133, %r1251;
	ld.global.u32 	%r1252, [%rd8+84];
	xor.b32  	%r2132, %r2132, %r1252;
	ld.global.u32 	%r1253, [%rd8+88];
	xor.b32  	%r1940, %r1940, %r1253;
	ld.global.u32 	%r1254, [%rd8+92];
	xor.b32  	%r1939, %r1939, %r1254;
	ld.global.u32 	%r1255, [%rd8+96];
	xor.b32  	%r2129, %r2129, %r1255;
$L__BB6_53:
	and.b32  	%r1257, %r1219, 32;
	setp.eq.s32 	%p32, %r1257, 0;
	@%p32 bra 	$L__BB6_55;
	ld.global.u32 	%r1258, [%rd8+100];
	xor.b32  	%r2133, %r2133, %r1258;
	ld.global.u32 	%r1259, [%rd8+104];
	xor.b32  	%r2132, %r2132, %r1259;
	ld.global.u32 	%r1260, [%rd8+108];
	xor.b32  	%r1940, %r1940, %r1260;
	ld.global.u32 	%r1261, [%rd8+112];
	xor.b32  	%r1939, %r1939, %r1261;
	ld.global.u32 	%r1262, [%rd8+116];
	xor.b32  	%r2129, %r2129, %r1262;
$L__BB6_55:
	and.b32  	%r1264, %r1219, 64;
	setp.eq.s32 	%p33, %r1264, 0;
	@%p33 bra 	$L__BB6_57;
	ld.global.u32 	%r1265, [%rd8+120];
	xor.b32  	%r2133, %r2133, %r1265;
	ld.global.u32 	%r1266, [%rd8+124];
	xor.b32  	%r2132, %r2132, %r1266;
	ld.global.u32 	%r1267, [%rd8+128];
	xor.b32  	%r1940, %r1940, %r1267;
	ld.global.u32 	%r1268, [%rd8+132];
	xor.b32  	%r1939, %r1939, %r1268;
	ld.global.u32 	%r1269, [%rd8+136];
	xor.b32  	%r2129, %r2129, %r1269;
$L__BB6_57:
	and.b32  	%r1271, %r1219, 128;
	setp.eq.s32 	%p34, %r1271, 0;
	@%p34 bra 	$L__BB6_59;
	ld.global.u32 	%r1272, [%rd8+140];
	xor.b32  	%r2133, %r2133, %r1272;
	ld.global.u32 	%r1273, [%rd8+144];
	xor.b32  	%r2132, %r2132, %r1273;
	ld.global.u32 	%r1274, [%rd8+148];
	xor.b32  	%r1940, %r1940, %r1274;
	ld.global.u32 	%r1275, [%rd8+152];
	xor.b32  	%r1939, %r1939, %r1275;
	ld.global.u32 	%r1276, [%rd8+156];
	xor.b32  	%r2129, %r2129, %r1276;
$L__BB6_59:
	and.b32  	%r1278, %r1219, 256;
	setp.eq.s32 	%p35, %r1278, 0;
	@%p35 bra 	$L__BB6_61;
	ld.global.u32 	%r1279, [%rd8+160];
	xor.b32  	%r2133, %r2133, %r1279;
	ld.global.u32 	%r1280, [%rd8+164];
	xor.b32  	%r2132, %r2132, %r1280;
	ld.global.u32 	%r1281, [%rd8+168];
	xor.b32  	%r1940, %r1940, %r1281;
	ld.global.u32 	%r1282, [%rd8+172];
	xor.b32  	%r1939, %r1939, %r1282;
	ld.global.u32 	%r1283, [%rd8+176];
	xor.b32  	%r2129, %r2129, %r1283;
$L__BB6_61:
	and.b32  	%r1285, %r1219, 512;
	setp.eq.s32 	%p36, %r1285, 0;
	@%p36 bra 	$L__BB6_63;
	ld.global.u32 	%r1286, [%rd8+180];
	xor.b32  	%r2133, %r2133, %r1286;
	ld.global.u32 	%r1287, [%rd8+184];
	xor.b32  	%r2132, %r2132, %r1287;
	ld.global.u32 	%r1288, [%rd8+188];
	xor.b32  	%r1940, %r1940, %r1288;
	ld.global.u32 	%r1289, [%rd8+192];
	xor.b32  	%r1939, %r1939, %r1289;
	ld.global.u32 	%r1290, [%rd8+196];
	xor.b32  	%r2129, %r2129, %r1290;
$L__BB6_63:
	and.b32  	%r1292, %r1219, 1024;
	setp.eq.s32 	%p37, %r1292, 0;
	@%p37 bra 	$L__BB6_65;
	ld.global.u32 	%r1293, [%rd8+200];
	xor.b32  	%r2133, %r2133, %r1293;
	ld.global.u32 	%r1294, [%rd8+204];
	xor.b32  	%r2132, %r2132, %r1294;
	ld.global.u32 	%r1295, [%rd8+208];
	xor.b32  	%r1940, %r1940, %r1295;
	ld.global.u32 	%r1296, [%rd8+212];
	xor.b32  	%r1939, %r1939, %r1296;
	ld.global.u32 	%r1297, [%rd8+216];
	xor.b32  	%r2129, %r2129, %r1297;
$L__BB6_65:
	and.b32  	%r1299, %r1219, 2048;
	setp.eq.s32 	%p38, %r1299, 0;
	@%p38 bra 	$L__BB6_67;
	ld.global.u32 	%r1300, [%rd8+220];
	xor.b32  	%r2133, %r2133, %r1300;
	ld.global.u32 	%r1301, [%rd8+224];
	xor.b32  	%r2132, %r2132, %r1301;
	ld.global.u32 	%r1302, [%rd8+228];
	xor.b32  	%r1940, %r1940, %r1302;
	ld.global.u32 	%r1303, [%rd8+232];
	xor.b32  	%r1939, %r1939, %r1303;
	ld.global.u32 	%r1304, [%rd8+236];
	xor.b32  	%r2129, %r2129, %r1304;
$L__BB6_67:
	and.b32  	%r1306, %r1219, 4096;
	setp.eq.s32 	%p39, %r1306, 0;
	@%p39 bra 	$L__BB6_69;
	ld.global.u32 	%r1307, [%rd8+240];
	xor.b32  	%r2133, %r2133, %r1307;
	ld.global.u32 	%r1308, [%rd8+244];
	xor.b32  	%r2132, %r2132, %r1308;
	ld.global.u32 	%r1309, [%rd8+248];
	xor.b32  	%r1940, %r1940, %r1309;
	ld.global.u32 	%r1310, [%rd8+252];
	xor.b32  	%r1939, %r1939, %r1310;
	ld.global.u32 	%r1311, [%rd8+256];
	xor.b32  	%r2129, %r2129, %r1311;
$L__BB6_69:
	and.b32  	%r1313, %r1219, 8192;
	setp.eq.s32 	%p40, %r1313, 0;
	@%p40 bra 	$L__BB6_71;
	ld.global.u32 	%r1314, [%rd8+260];
	xor.b32  	%r2133, %r2133, %r1314;
	ld.global.u32 	%r1315, [%rd8+264];
	xor.b32  	%r2132, %r2132, %r1315;
	ld.global.u32 	%r1316, [%rd8+268];
	xor.b32  	%r1940, %r1940, %r1316;
	ld.global.u32 	%r1317, [%rd8+272];
	xor.b32  	%r1939, %r1939, %r1317;
	ld.global.u32 	%r1318, [%rd8+276];
	xor.b32  	%r2129, %r2129, %r1318;
$L__BB6_71:
	and.b32  	%r1320, %r1219, 16384;
	setp.eq.s32 	%p41, %r1320, 0;
	@%p41 bra 	$L__BB6_73;
	ld.global.u32 	%r1321, [%rd8+280];
	xor.b32  	%r2133, %r2133, %r1321;
	ld.global.u32 	%r1322, [%rd8+284];
	xor.b32  	%r2132, %r2132, %r1322;
	ld.global.u32 	%r1323, [%rd8+288];
	xor.b32  	%r1940, %r1940, %r1323;
	ld.global.u32 	%r1324, [%rd8+292];
	xor.b32  	%r1939, %r1939, %r1324;
	ld.global.u32 	%r1325, [%rd8+296];
	xor.b32  	%r2129, %r2129, %r1325;
$L__BB6_73:
	and.b32  	%r1327, %r1219, 32768;
	setp.eq.s32 	%p42, %r1327, 0;
	@%p42 bra 	$L__BB6_75;
	ld.global.u32 	%r1328, [%rd8+300];
	xor.b32  	%r2133, %r2133, %r1328;
	ld.global.u32 	%r1329, [%rd8+304];
	xor.b32  	%r2132, %r2132, %r1329;
	ld.global.u32 	%r1330, [%rd8+308];
	xor.b32  	%r1940, %r1940, %r1330;
	ld.global.u32 	%r1331, [%rd8+312];
	xor.b32  	%r1939, %r1939, %r1331;
	ld.global.u32 	%r1332, [%rd8+316];
	xor.b32  	%r2129, %r2129, %r1332;
$L__BB6_75:
	add.s32 	%r1937, %r1937, 16;
	setp.ne.s32 	%p43, %r1937, 32;
	@%p43 bra 	$L__BB6_43;
	mad.lo.s32 	%r1333, %r1931, -31, %r194;
	add.s32 	%r1931, %r1333, 1;
	setp.ne.s32 	%p44, %r1931, 5;
	@%p44 bra 	$L__BB6_42;
	st.local.u32 	[%rd1+4], %r2133;
	st.local.v2.u32 	[%rd1+8], {%r2132, %r1940};
	st.local.v2.u32 	[%rd1+16], {%r1939, %r2129};
	setp.ne.s64 	%p45, %rd4, 3;
	@%p45 bra 	$L__BB6_115;
	mov.b32 	%r2129, 0;
	mov.u32 	%r2031, %r2129;
	mov.u32 	%r2032, %r2129;
	mov.u32 	%r2132, %r2129;
	mov.u32 	%r2133, %r2129;
	mov.u32 	%r2023, %r2129;
$L__BB6_79:
	mul.wide.u32 	%rd28, %r2023, 4;
	add.s64 	%rd29, %rd1, %rd28;
	ld.local.u32 	%r369, [%rd29+4];
	shl.b32 	%r370, %r2023, 5;
	mov.b32 	%r2029, 0;
$L__BB6_80:
	.pragma "nounroll";
	shr.u32 	%r1336, %r369, %r2029;
	and.b32  	%r1337, %r1336, 1;
	setp.eq.b32 	%p46, %r1337, 1;
	not.pred 	%p47, %p46;
	add.s32 	%r1338, %r370, %r2029;
	mul.lo.s32 	%r1339, %r1338, 5;
	mul.wide.u32 	%rd30, %r1339, 4;
	add.s64 	%rd9, %rd5, %rd30;
	@%p47 bra 	$L__BB6_82;
	ld.global.u32 	%r1340, [%rd9];
	xor.b32  	%r2133, %r2133, %r1340;
	ld.global.u32 	%r1341, [%rd9+4];
	xor.b32  	%r2132, %r2132, %r1341;
	ld.global.u32 	%r1342, [%rd9+8];
	xor.b32  	%r2032, %r2032, %r1342;
	ld.global.u32 	%r1343, [%rd9+12];
	xor.b32  	%r2031, %r2031, %r1343;
	ld.global.u32 	%r1344, [%rd9+16];
	xor.b32  	%r2129, %r2129, %r1344;
$L__BB6_82:
	and.b32  	%r1346, %r1336, 2;
	setp.eq.s32 	%p48, %r1346, 0;
	@%p48 bra 	$L__BB6_84;
	ld.global.u32 	%r1347, [%rd9+20];
	xor.b32  	%r2133, %r2133, %r1347;
	ld.global.u32 	%r1348, [%rd9+24];
	xor.b32  	%r2132, %r2132, %r1348;
	ld.global.u32 	%r1349, [%rd9+28];
	xor.b32  	%r2032, %r2032, %r1349;
	ld.global.u32 	%r1350, [%rd9+32];
	xor.b32  	%r2031, %r2031, %r1350;
	ld.global.u32 	%r1351, [%rd9+36];
	xor.b32  	%r2129, %r2129, %r1351;
$L__BB6_84:
	and.b32  	%r1353, %r1336, 4;
	setp.eq.s32 	%p49, %r1353, 0;
	@%p49 bra 	$L__BB6_86;
	ld.global.u32 	%r1354, [%rd9+40];
	xor.b32  	%r2133, %r2133, %r1354;
	ld.global.u32 	%r1355, [%rd9+44];
	xor.b32  	%r2132, %r2132, %r1355;
	ld.global.u32 	%r1356, [%rd9+48];
	xor.b32  	%r2032, %r2032, %r1356;
	ld.global.u32 	%r1357, [%rd9+52];
	xor.b32  	%r2031, %r2031, %r1357;
	ld.global.u32 	%r1358, [%rd9+56];
	xor.b32  	%r2129, %r2129, %r1358;
$L__BB6_86:
	and.b32  	%r1360, %r1336, 8;
	setp.eq.s32 	%p50, %r1360, 0;
	@%p50 bra 	$L__BB6_88;
	ld.global.u32 	%r1361, [%rd9+60];
	xor.b32  	%r2133, %r2133, %r1361;
	ld.global.u32 	%r1362, [%rd9+64];
	xor.b32  	%r2132, %r2132, %r1362;
	ld.global.u32 	%r1363, [%rd9+68];
	xor.b32  	%r2032, %r2032, %r1363;
	ld.global.u32 	%r1364, [%rd9+72];
	xor.b32  	%r2031, %r2031, %r1364;
	ld.global.u32 	%r1365, [%rd9+76];
	xor.b32  	%r2129, %r2129, %r1365;
$L__BB6_88:
	and.b32  	%r1367, %r1336, 16;
	setp.eq.s32 	%p51, %r1367, 0;
	@%p51 bra 	$L__BB6_90;
	ld.global.u32 	%r1368, [%rd9+80];
	xor.b32  	%r2133, %r2133, %r1368;
	ld.global.u32 	%r1369, [%rd9+84];
	xor.b32  	%r2132, %r2132, %r1369;
	ld.global.u32 	%r1370, [%rd9+88];
	xor.b32  	%r2032, %r2032, %r1370;
	ld.global.u32 	%r1371, [%rd9+92];
	xor.b32  	%r2031, %r2031, %r1371;
	ld.global.u32 	%r1372, [%rd9+96];
	xor.b32  	%r2129, %r2129, %r1372;
$L__BB6_90:
	and.b32  	%r1374, %r1336, 32;
	setp.eq.s32 	%p52, %r1374, 0;
	@%p52 bra 	$L__BB6_92;
	ld.global.u32 	%r1375, [%rd9+100];
	xor.b32  	%r2133, %r2133, %r1375;
	ld.global.u32 	%r1376, [%rd9+104];
	xor.b32  	%r2132, %r2132, %r1376;
	ld.global.u32 	%r1377, [%rd9+108];
	xor.b32  	%r2032, %r2032, %r1377;
	ld.global.u32 	%r1378, [%rd9+112];
	xor.b32  	%r2031, %r2031, %r1378;
	ld.global.u32 	%r1379, [%rd9+116];
	xor.b32  	%r2129, %r2129, %r1379;
$L__BB6_92:
	and.b32  	%r1381, %r1336, 64;
	setp.eq.s32 	%p53, %r1381, 0;
	@%p53 bra 	$L__BB6_94;
	ld.global.u32 	%r1382, [%rd9+120];
	xor.b32  	%r2133, %r2133, %r1382;
	ld.global.u32 	%r1383, [%rd9+124];
	xor.b32  	%r2132, %r2132, %r1383;
	ld.global.u32 	%r1384, [%rd9+128];
	xor.b32  	%r2032, %r2032, %r1384;
	ld.global.u32 	%r1385, [%rd9+132];
	xor.b32  	%r2031, %r2031, %r1385;
	ld.global.u32 	%r1386, [%rd9+136];
	xor.b32  	%r2129, %r2129, %r1386;
$L__BB6_94:
	and.b32  	%r1388, %r1336, 128;
	setp.eq.s32 	%p54, %r1388, 0;
	@%p54 bra 	$L__BB6_96;
	ld.global.u32 	%r1389, [%rd9+140];
	xor.b32  	%r2133, %r2133, %r1389;
	ld.global.u32 	%r1390, [%rd9+144];
	xor.b32  	%r2132, %r2132, %r1390;
	ld.global.u32 	%r1391, [%rd9+148];
	xor.b32  	%r2032, %r2032, %r1391;
	ld.global.u32 	%r1392, [%rd9+152];
	xor.b32  	%r2031, %r2031, %r1392;
	ld.global.u32 	%r1393, [%rd9+156];
	xor.b32  	%r2129, %r2129, %r1393;
$L__BB6_96:
	and.b32  	%r1395, %r1336, 256;
	setp.eq.s32 	%p55, %r1395, 0;
	@%p55 bra 	$L__BB6_98;
	ld.global.u32 	%r1396, [%rd9+160];
	xor.b32  	%r2133, %r2133, %r1396;
	ld.global.u32 	%r1397, [%rd9+164];
	xor.b32  	%r2132, %r2132, %r1397;
	ld.global.u32 	%r1398, [%rd9+168];
	xor.b32  	%r2032, %r2032, %r1398;
	ld.global.u32 	%r1399, [%rd9+172];
	xor.b32  	%r2031, %r2031, %r1399;
	ld.global.u32 	%r1400, [%rd9+176];
	xor.b32  	%r2129, %r2129, %r1400;
$L__BB6_98:
	and.b32  	%r1402, %r1336, 512;
	setp.eq.s32 	%p56, %r1402, 0;
	@%p56 bra 	$L__BB6_100;
	ld.global.u32 	%r1403, [%rd9+180];
	xor.b32  	%r2133, %r2133, %r1403;
	ld.global.u32 	%r1404, [%rd9+184];
	xor.b32  	%r2132, %r2132, %r1404;
	ld.global.u32 	%r1405, [%rd9+188];
	xor.b32  	%r2032, %r2032, %r1405;
	ld.global.u32 	%r1406, [%rd9+192];
	xor.b32  	%r2031, %r2031, %r1406;
	ld.global.u32 	%r1407, [%rd9+196];
	xor.b32  	%r2129, %r2129, %r1407;
$L__BB6_100:
	and.b32  	%r1409, %r1336, 1024;
	setp.eq.s32 	%p57, %r1409, 0;
	@%p57 bra 	$L__BB6_102;
	ld.global.u32 	%r1410, [%rd9+200];
	xor.b32  	%r2133, %r2133, %r1410;
	ld.global.u32 	%r1411, [%rd9+204];
	xor.b32  	%r2132, %r2132, %r1411;
	ld.global.u32 	%r1412, [%rd9+208];
	xor.b32  	%r2032, %r2032, %r1412;
	ld.global.u32 	%r1413, [%rd9+212];
	xor.b32  	%r2031, %r2031, %r1413;
	ld.global.u32 	%r1414, [%rd9+216];
	xor.b32  	%r2129, %r2129, %r1414;
$L__BB6_102:
	and.b32  	%r1416, %r1336, 2048;
	setp.eq.s32 	%p58, %r1416, 0;
	@%p58 bra 	$L__BB6_104;
	ld.global.u32 	%r1417, [%rd9+220];
	xor.b32  	%r2133, %r2133, %r1417;
	ld.global.u32 	%r1418, [%rd9+224];
	xor.b32  	%r2132, %r2132, %r1418;
	ld.global.u32 	%r1419, [%rd9+228];
	xor.b32  	%r2032, %r2032, %r1419;
	ld.global.u32 	%r1420, [%rd9+232];
	xor.b32  	%r2031, %r2031, %r1420;
	ld.global.u32 	%r1421, [%rd9+236];
	xor.b32  	%r2129, %r2129, %r1421;
$L__BB6_104:
	and.b32  	%r1423, %r1336, 4096;
	setp.eq.s32 	%p59, %r1423, 0;
	@%p59 bra 	$L__BB6_106;
	ld.global.u32 	%r1424, [%rd9+240];
	xor.b32  	%r2133, %r2133, %r1424;
	ld.global.u32 	%r1425, [%rd9+244];
	xor.b32  	%r2132, %r2132, %r1425;
	ld.global.u32 	%r1426, [%rd9+248];
	xor.b32  	%r2032, %r2032, %r1426;
	ld.global.u32 	%r1427, [%rd9+252];
	xor.b32  	%r2031, %r2031, %r1427;
	ld.global.u32 	%r1428, [%rd9+256];
	xor.b32  	%r2129, %r2129, %r1428;
$L__BB6_106:
	and.b32  	%r1430, %r1336, 8192;
	setp.eq.s32 	%p60, %r1430, 0;
	@%p60 bra 	$L__BB6_108;
	ld.global.u32 	%r1431, [%rd9+260];
	xor.b32  	%r2133, %r2133, %r1431;
	ld.global.u32 	%r1432, [%rd9+264];
	xor.b32  	%r2132, %r2132, %r1432;
	ld.global.u32 	%r1433, [%rd9+268];
	xor.b32  	%r2032, %r2032, %r1433;
	ld.global.u32 	%r1434, [%rd9+272];
	xor.b32  	%r2031, %r2031, %r1434;
	ld.global.u32 	%r1435, [%rd9+276];
	xor.b32  	%r2129, %r2129, %r1435;
$L__BB6_108:
	and.b32  	%r1437, %r1336, 16384;
	setp.eq.s32 	%p61, %r1437, 0;
	@%p61 bra 	$L__BB6_110;
	ld.global.u32 	%r1438, [%rd9+280];
	xor.b32  	%r2133, %r2133, %r1438;
	ld.global.u32 	%r1439, [%rd9+284];
	xor.b32  	%r2132, %r2132, %r1439;
	ld.global.u32 	%r1440, [%rd9+288];
	xor.b32  	%r2032, %r2032, %r1440;
	ld.global.u32 	%r1441, [%rd9+292];
	xor.b32  	%r2031, %r2031, %r1441;
	ld.global.u32 	%r1442, [%rd9+296];
	xor.b32  	%r2129, %r2129, %r1442;
$L__BB6_110:
	and.b32  	%r1444, %r1336, 32768;
	setp.eq.s32 	%p62, %r1444, 0;
	@%p62 bra 	$L__BB6_112;
	ld.global.u32 	%r1445, [%rd9+300];
	xor.b32  	%r2133, %r2133, %r1445;
	ld.global.u32 	%r1446, [%rd9+304];
	xor.b32  	%r2132, %r2132, %r1446;
	ld.global.u32 	%r1447, [%rd9+308];
	xor.b32  	%r2032, %r2032, %r1447;
	ld.global.u32 	%r1448, [%rd9+312];
	xor.b32  	%r2031, %r2031, %r1448;
	ld.global.u32 	%r1449, [%rd9+316];
	xor.b32  	%r2129, %r2129, %r1449;
$L__BB6_112:
	add.s32 	%r2029, %r2029, 16;
	setp.ne.s32 	%p63, %r2029, 32;
	@%p63 bra 	$L__BB6_80;
	mad.lo.s32 	%r1450, %r2023, -31, %r370;
	add.s32 	%r2023, %r1450, 1;
	setp.ne.s32 	%p64, %r2023, 5;
	@%p64 bra 	$L__BB6_79;
	st.local.u32 	[%rd1+4], %r2133;
	st.local.v2.u32 	[%rd1+8], {%r2132, %r2032};
	st.local.v2.u32 	[%rd1+16], {%r2031, %r2129};
$L__BB6_115:
	shr.u64 	%rd45, %rd3, 2;
	add.s32 	%r1830, %r1830, 1;
	setp.lt.u64 	%p65, %rd3, 4;
	@%p65 bra 	$L__BB6_116;
	bra.uni 	$L__BB6_3;
$L__BB6_116:
	setp.eq.s32 	%p66, %r2, 0;
	@%p66 bra 	$L__BB6_231;
	cvt.u64.u32 	%rd46, %r2;
	mov.b32 	%r2116, 0;
	mov.u64 	%rd32, precalc_xorwow_offset_matrix;
$L__BB6_118:
	mov.u64 	%rd11, %rd46;
	and.b64  	%rd12, %rd11, 3;
	setp.eq.s64 	%p67, %rd12, 0;
	@%p67 bra 	$L__BB6_230;
	mul.wide.u32 	%rd31, %r2116, 3200;
	add.s64 	%rd13, %rd32, %rd31;
	mov.b32 	%r2129, 0;
	mov.u32 	%r2130, %r2129;
	mov.u32 	%r2131, %r2129;
	mov.u32 	%r2132, %r2129;
	mov.u32 	%r2133, %r2129;
	mov.u32 	%r2122, %r2129;
$L__BB6_120:
	mul.wide.u32 	%rd33, %r2122, 4;
	add.s64 	%rd34, %rd1, %rd33;
	ld.local.u32 	%r553, [%rd34+4];
	shl.b32 	%r554, %r2122, 5;
	mov.b32 	%r2128, 0;
$L__BB6_121:
	.pragma "nounroll";
	shr.u32 	%r1454, %r553, %r2128;
	and.b32  	%r1455, %r1454, 1;
	setp.eq.b32 	%p68, %r1455, 1;
	not.pred 	%p69, %p68;
	add.s32 	%r1456, %r554, %r2128;
	mul.lo.s32 	%r1457, %r1456, 5;
	mul.wide.u32 	%rd35, %r1457, 4;
	add.s64 	%rd14, %rd13, %rd35;
	@%p69 bra 	$L__BB6_123;
	ld.global.u32 	%r1458, [%rd14];
	xor.b32  	%r2133, %r2133, %r1458;
	ld.global.u32 	%r1459, [%rd14+4];
	xor.b32  	%r2132, %r2132, %r1459;
	ld.global.u32 	%r1460, [%rd14+8];
	xor.b32  	%r2131, %r2131, %r1460;
	ld.global.u32 	%r1461, [%rd14+12];
	xor.b32  	%r2130, %r2130, %r1461;
	ld.global.u32 	%r1462, [%rd14+16];
	xor.b32  	%r2129, %r2129, %r1462;
$L__BB6_123:
	and.b32  	%r1464, %r1454, 2;
	setp.eq.s32 	%p70, %r1464, 0;
	@%p70 bra 	$L__BB6_125;
	ld.global.u32 	%r1465, [%rd14+20];
	xor.b32  	%r2133, %r2133, %r1465;
	ld.global.u32 	%r1466, [%rd14+24];
	xor.b32  	%r2132, %r2132, %r1466;
	ld.global.u32 	%r1467, [%rd14+28];
	xor.b32  	%r2131, %r2131, %r1467;
	ld.global.u32 	%r1468, [%rd14+32];
	xor.b32  	%r2130, %r2130, %r1468;
	ld.global.u32 	%r1469, [%rd14+36];
	xor.b32  	%r2129, %r2129, %r1469;
$L__BB6_125:
	and.b32  	%r1471, %r1454, 4;
	setp.eq.s32 	%p71, %r1471, 0;
	@%p71 bra 	$L__BB6_127;
	ld.global.u32 	%r1472, [%rd14+40];
	xor.b32  	%r2133, %r2133, %r1472;
	ld.global.u32 	%r1473, [%rd14+44];
	xor.b32  	%r2132, %r2132, %r1473;
	ld.global.u32 	%r1474, [%rd14+48];
	xor.b32  	%r2131, %r2131, %r1474;
	ld.global.u32 	%r1475, [%rd14+52];
	xor.b32  	%r2130, %r2130, %r1475;
	ld.global.u32 	%r1476, [%rd14+56];
	xor.b32  	%r2129, %r2129, %r1476;
$L__BB6_127:
	and.b32  	%r1478, %r1454, 8;
	setp.eq.s32 	%p72, %r1478, 0;
	@%p72 bra 	$L__BB6_129;
	ld.global.u32 	%r1479, [%rd14+60];
	xor.b32  	%r2133, %r2133, %r1479;
	ld.global.u32 	%r1480, [%rd14+64];
	xor.b32  	%r2132, %r2132, %r1480;
	ld.global.u32 	%r1481, [%rd14+68];
	xor.b32  	%r2131, %r2131, %r1481;
	ld.global.u32 	%r1482, [%rd14+72];
	xor.b32  	%r2130, %r2130, %r1482;
	ld.global.u32 	%r1483, [%rd14+76];
	xor.b32  	%r2129, %r2129, %r1483;
$L__BB6_129:
	and.b32  	%r1485, %r1454, 16;
	setp.eq.s32 	%p73, %r1485, 0;
	@%p73 bra 	$L__BB6_131;
	ld.global.u32 	%r1486, [%rd14+80];
	xor.b32  	%r2133, %r2133, %r1486;
	ld.global.u32 	%r1487, [%rd14+84];
	xor.b32  	%r2132, %r2132, %r1487;
	ld.global.u32 	%r1488, [%rd14+88];
	xor.b32  	%r2131, %r2131, %r1488;
	ld.global.u32 	%r1489, [%rd14+92];
	xor.b32  	%r2130, %r2130, %r1489;
	ld.global.u32 	%r1490, [%rd14+96];
	xor.b32  	%r2129, %r2129, %r1490;
$L__BB6_131:
	and.b32  	%r1492, %r1454, 32;
	setp.eq.s32 	%p74, %r1492, 0;
	@%p74 bra 	$L__BB6_133;
	ld.global.u32 	%r1493, [%rd14+100];
	xor.b32  	%r2133, %r2133, %r1493;
	ld.global.u32 	%r1494, [%rd14+104];
	xor.b32  	%r2132, %r2132, %r1494;
	ld.global.u32 	%r1495, [%rd14+108];
	xor.b32  	%r2131, %r2131, %r1495;
	ld.global.u32 	%r1496, [%rd14+112];
	xor.b32  	%r2130, %r2130, %r1496;
	ld.global.u32 	%r1497, [%rd14+116];
	xor.b32  	%r2129, %r2129, %r1497;
$L__BB6_133:
	and.b32  	%r1499, %r1454, 64;
	setp.eq.s32 	%p75, %r1499, 0;
	@%p75 bra 	$L__BB6_135;
	ld.global.u32 	%r1500, [%rd14+120];
	xor.b32  	%r2133, %r2133, %r1500;
	ld.global.u32 	%r1501, [%rd14+124];
	xor.b32  	%r2132, %r2132, %r1501;
	ld.global.u32 	%r1502, [%rd14+128];
	xor.b32  	%r2131, %r2131, %r1502;
	ld.global.u32 	%r1503, [%rd14+132];
	xor.b32  	%r2130, %r2130, %r1503;
	ld.global.u32 	%r1504, [%rd14+136];
	xor.b32  	%r2129, %r2129, %r1504;
$L__BB6_135:
	and.b32  	%r1506, %r1454, 128;
	setp.eq.s32 	%p76, %r1506, 0;
	@%p76 bra 	$L__BB6_137;
	ld.global.u32 	%r1507, [%rd14+140];
	xor.b32  	%r2133, %r2133, %r1507;
	ld.global.u32 	%r1508, [%rd14+144];
	xor.b32  	%r2132, %r2132, %r1508;
	ld.global.u32 	%r1509, [%rd14+148];
	xor.b32  	%r2131, %r2131, %r1509;
	ld.global.u32 	%r1510, [%rd14+152];
	xor.b32  	%r2130, %r2130, %r1510;
	ld.global.u32 	%r1511, [%rd14+156];
	xor.b32  	%r2129, %r2129, %r1511;
$L__BB6_137:
	and.b32  	%r1513, %r1454, 256;
	setp.eq.s32 	%p77, %r1513, 0;
	@%p77 bra 	$L__BB6_139;
	ld.global.u32 	%r1514, [%rd14+160];
	xor.b32  	%r2133, %r2133, %r1514;
	ld.global.u32 	%r1515, [%rd14+164];
	xor.b32  	%r2132, %r2132, %r1515;
	ld.global.u32 	%r1516, [%rd14+168];
	xor.b32  	%r2131, %r2131, %r1516;
	ld.global.u32 	%r1517, [%rd14+172];
	xor.b32  	%r2130, %r2130, %r1517;
	ld.global.u32 	%r1518, [%rd14+176];
	xor.b32  	%r2129, %r2129, %r1518;
$L__BB6_139:
	and.b32  	%r1520, %r1454, 512;
	setp.eq.s32 	%p78, %r1520, 0;
	@%p78 bra 	$L__BB6_141;
	ld.global.u32 	%r1521, [%rd14+180];
	xor.b32  	%r2133, %r2133, %r1521;
	ld.global.u32 	%r1522, [%rd14+184];
	xor.b32  	%r2132, %r2132, %r1522;
	ld.global.u32 	%r1523, [%rd14+188];
	xor.b32  	%r2131, %r2131, %r1523;
	ld.global.u32 	%r1524, [%rd14+192];
	xor.b32  	%r2130, %r2130, %r1524;
	ld.global.u32 	%r1525, [%rd14+196];
	xor.b32  	%r2129, %r2129, %r1525;
$L__BB6_141:
	and.b32  	%r1527, %r1454, 1024;
	setp.eq.s32 	%p79, %r1527, 0;
	@%p79 bra 	$L__BB6_143;
	ld.global.u32 	%r1528, [%rd14+200];
	xor.b32  	%r2133, %r2133, %r1528;
	ld.global.u32 	%r1529, [%rd14+204];
	xor.b32  	%r2132, %r2132, %r1529;
	ld.global.u32 	%r1530, [%rd14+208];
	xor.b32  	%r2131, %r2131, %r1530;
	ld.global.u32 	%r1531, [%rd14+212];
	xor.b32  	%r2130, %r2130, %r1531;
	ld.global.u32 	%r1532, [%rd14+216];
	xor.b32  	%r2129, %r2129, %r1532;
$L__BB6_143:
	and.b32  	%r1534, %r1454, 2048;
	setp.eq.s32 	%p80, %r1534, 0;
	@%p80 bra 	$L__BB6_145;
	ld.global.u32 	%r1535, [%rd14+220];
	xor.b32  	%r2133, %r2133, %r1535;
	ld.global.u32 	%r1536, [%rd14+224];
	xor.b32  	%r2132, %r2132, %r1536;
	ld.global.u32 	%r1537, [%rd14+228];
	xor.b32  	%r2131, %r2131, %r1537;
	ld.global.u32 	%r1538, [%rd14+232];
	xor.b32  	%r2130, %r2130, %r1538;
	ld.global.u32 	%r1539, [%rd14+236];
	xor.b32  	%r2129, %r2129, %r1539;
$L__BB6_145:
	and.b32  	%r1541, %r1454, 4096;
	setp.eq.s32 	%p81, %r1541, 0;
	@%p81 bra 	$L__BB6_147;
	ld.global.u32 	%r1542, [%rd14+240];
	xor.b32  	%r2133, %r2133, %r1542;
	ld.global.u32 	%r1543, [%rd14+244];
	xor.b32  	%r2132, %r2132, %r1543;
	ld.global.u32 	%r1544, [%rd14+248];
	xor.b32  	%r2131, %r2131, %r1544;
	ld.global.u32 	%r1545, [%rd14+252];
	xor.b32  	%r2130, %r2130, %r1545;
	ld.global.u32 	%r1546, [%rd14+256];
	xor.b32  	%r2129, %r2129, %r1546;
$L__BB6_147:
	and.b32  	%r1548, %r1454, 8192;
	setp.eq.s32 	%p82, %r1548, 0;
	@%p82 bra 	$L__BB6_149;
	ld.global.u32 	%r1549, [%rd14+260];
	xor.b32  	%r2133, %r2133, %r1549;
	ld.global.u32 	%r1550, [%rd14+264];
	xor.b32  	%r2132, %r2132, %r1550;
	ld.global.u32 	%r1551, [%rd14+268];
	xor.b32  	%r2131, %r2131, %r1551;
	ld.global.u32 	%r1552, [%rd14+272];
	xor.b32  	%r2130, %r2130, %r1552;
	ld.global.u32 	%r1553, [%rd14+276];
	xor.b32  	%r2129, %r2129, %r1553;
$L__BB6_149:
	and.b32  	%r1555, %r1454, 16384;
	setp.eq.s32 	%p83, %r1555, 0;
	@%p83 bra 	$L__BB6_151;
	ld.global.u32 	%r1556, [%rd14+280];
	xor.b32  	%r2133, %r2133, %r1556;
	ld.global.u32 	%r1557, [%rd14+284];
	xor.b32  	%r2132, %r2132, %r1557;
	ld.global.u32 	%r1558, [%rd14+288];
	xor.b32  	%r2131, %r2131, %r1558;
	ld.global.u32 	%r1559, [%rd14+292];
	xor.b32  	%r2130, %r2130, %r1559;
	ld.global.u32 	%r1560, [%rd14+296];
	xor.b32  	%r2129, %r2129, %r1560;
$L__BB6_151:
	and.b32  	%r1562, %r1454, 32768;
	setp.eq.s32 	%p84, %r1562, 0;
	@%p84 bra 	$L__BB6_153;
	ld.global.u32 	%r1563, [%rd14+300];
	xor.b32  	%r2133, %r2133, %r1563;
	ld.global.u32 	%r1564, [%rd14+304];
	xor.b32  	%r2132, %r2132, %r1564;
	ld.global.u32 	%r1565, [%rd14+308];
	xor.b32  	%r2131, %r2131, %r1565;
	ld.global.u32 	%r1566, [%rd14+312];
	xor.b32  	%r2130, %r2130, %r1566;
	ld.global.u32 	%r1567, [%rd14+316];
	xor.b32  	%r2129, %r2129, %r1567;
$L__BB6_153:
	add.s32 	%r2128, %r2128, 16;
	setp.ne.s32 	%p85, %r2128, 32;
	@%p85 bra 	$L__BB6_121;
	mad.lo.s32 	%r1568, %r2122, -31, %r554;
	add.s32 	%r2122, %r1568, 1;
	setp.ne.s32 	%p86, %r2122, 5;
	@%p86 bra 	$L__BB6_120;
	st.local.u32 	[%rd1+4], %r2133;
	st.local.v2.u32 	[%rd1+8], {%r2132, %r2131};
	st.local.v2.u32 	[%rd1+16], {%r2130, %r2129};
	setp.eq.s64 	%p87, %rd12, 1;
	@%p87 bra 	$L__BB6_230;
	mov.b32 	%r2129, 0;
	mov.u32 	%r2222, %r2129;
	mov.u32 	%r2223, %r2129;
	mov.u32 	%r2132, %r2129;
	mov.u32 	%r2133, %r2129;
	mov.u32 	%r2214, %r2129;
$L__BB6_157:
	mul.wide.u32 	%rd36, %r2214, 4;
	add.s64 	%rd37, %rd1, %rd36;
	ld.local.u32 	%r729, [%rd37+4];
	shl.b32 	%r730, %r2214, 5;
	mov.b32 	%r2220, 0;
$L__BB6_158:
	.pragma "nounroll";
	shr.u32 	%r1571, %r729, %r2220;
	and.b32  	%r1572, %r1571, 1;
	setp.eq.b32 	%p88, %r1572, 1;
	not.pred 	%p89, %p88;
	add.s32 	%r1573, %r730, %r2220;
	mul.lo.s32 	%r1574, %r1573, 5;
	mul.wide.u32 	%rd38, %r1574, 4;
	add.s64 	%rd15, %rd13, %rd38;
	@%p89 bra 	$L__BB6_160;
	ld.global.u32 	%r1575, [%rd15];
	xor.b32  	%r2133, %r2133, %r1575;
	ld.global.u32 	%r1576, [%rd15+4];
	xor.b32  	%r2132, %r2132, %r1576;
	ld.global.u32 	%r1577, [%rd15+8];
	xor.b32  	%r2223, %r2223, %r1577;
	ld.global.u32 	%r1578, [%rd15+12];
	xor.b32  	%r2222, %r2222, %r1578;
	ld.global.u32 	%r1579, [%rd15+16];
	xor.b32  	%r2129, %r2129, %r1579;
$L__BB6_160:
	and.b32  	%r1581, %r1571, 2;
	setp.eq.s32 	%p90, %r1581, 0;
	@%p90 bra 	$L__BB6_162;
	ld.global.u32 	%r1582, [%rd15+20];
	xor.b32  	%r2133, %r2133, %r1582;
	ld.global.u32 	%r1583, [%rd15+24];
	xor.b32  	%r2132, %r2132, %r1583;
	ld.global.u32 	%r1584, [%rd15+28];
	xor.b32  	%r2223, %r2223, %r1584;
	ld.global.u32 	%r1585, [%rd15+32];
	xor.b32  	%r2222, %r2222, %r1585;
	ld.global.u32 	%r1586, [%rd15+36];
	xor.b32  	%r2129, %r2129, %r1586;
$L__BB6_162:
	and.b32  	%r1588, %r1571, 4;
	setp.eq.s32 	%p91, %r1588, 0;
	@%p91 bra 	$L__BB6_164;
	ld.global.u32 	%r1589, [%rd15+40];
	xor.b32  	%r2133, %r2133, %r1589;
	ld.global.u32 	%r1590, [%rd15+44];
	xor.b32  	%r2132, %r2132, %r1590;
	ld.global.u32 	%r1591, [%rd15+48];
	xor.b32  	%r2223, %r2223, %r1591;
	ld.global.u32 	%r1592, [%rd15+52];
	xor.b32  	%r2222, %r2222, %r1592;
	ld.global.u32 	%r1593, [%rd15+56];
	xor.b32  	%r2129, %r2129, %r1593;
$L__BB6_164:
	and.b32  	%r1595, %r1571, 8;
	setp.eq.s32 	%p92, %r1595, 0;
	@%p92 bra 	$L__BB6_166;
	ld.global.u32 	%r1596, [%rd15+60];
	xor.b32  	%r2133, %r2133, %r1596;
	ld.global.u32 	%r1597, [%rd15+64];
	xor.b32  	%r2132, %r2132, %r1597;
	ld.global.u32 	%r1598, [%rd15+68];
	xor.b32  	%r2223, %r2223, %r1598;
	ld.global.u32 	%r1599, [%rd15+72];
	xor.b32  	%r2222, %r2222, %r1599;
	ld.global.u32 	%r1600, [%rd15+76];
	xor.b32  	%r2129, %r2129, %r1600;
$L__BB6_166:
	and.b32  	%r1602, %r1571, 16;
	setp.eq.s32 	%p93, %r1602, 0;
	@%p93 bra 	$L__BB6_168;
	ld.global.u32 	%r1603, [%rd15+80];
	xor.b32  	%r2133, %r2133, %r1603;
	ld.global.u32 	%r1604, [%rd15+84];
	xor.b32  	%r2132, %r2132, %r1604;
	ld.global.u32 	%r1605, [%rd15+88];
	xor.b32  	%r2223, %r2223, %r1605;
	ld.global.u32 	%r1606, [%rd15+92];
	xor.b32  	%r2222, %r2222, %r1606;
	ld.global.u32 	%r1607, [%rd15+96];
	xor.b32  	%r2129, %r2129, %r1607;
$L__BB6_168:
	and.b32  	%r1609, %r1571, 32;
	setp.eq.s32 	%p94, %r1609, 0;
	@%p94 bra 	$L__BB6_170;
	ld.global.u32 	%r1610, [%rd15+100];
	xor.b32  	%r2133, %r2133, %r1610;
	ld.global.u32 	%r1611, [%rd15+104];
	xor.b32  	%r2132, %r2132, %r1611;
	ld.global.u32 	%r1612, [%rd15+108];
	xor.b32  	%r2223, %r2223, %r1612;
	ld.global.u32 	%r1613, [%rd15+112];
	xor.b32  	%r2222, %r2222, %r1613;
	ld.global.u32 	%r1614, [%rd15+116];
	xor.b32  	%r2129, %r2129, %r1614;
$L__BB6_170:
	and.b32  	%r1616, %r1571, 64;
	setp.eq.s32 	%p95, %r1616, 0;
	@%p95 bra 	$L__BB6_172;
	ld.global.u32 	%r1617, [%rd15+120];
	xor.b32  	%r2133, %r2133, %r1617;
	ld.global.u32 	%r1618, [%rd15+124];
	xor.b32  	%r2132, %r2132, %r1618;
	ld.global.u32 	%r1619, [%rd15+128];
	xor.b32  	%r2223, %r2223, %r1619;
	ld.global.u32 	%r1620, [%rd15+132];
	xor.b32  	%r2222, %r2222, %r1620;
	ld.global.u32 	%r1621, [%rd15+136];
	xor.b32  	%r2129, %r2129, %r1621;
$L__BB6_172:
	and.b32  	%r1623, %r1571, 128;
	setp.eq.s32 	%p96, %r1623, 0;
	@%p96 bra 	$L__BB6_174;
	ld.global.u32 	%r1624, [%rd15+140];
	xor.b32  	%r2133, %r2133, %r1624;
	ld.global.u32 	%r1625, [%rd15+144];
	xor.b32  	%r2132, %r2132, %r1625;
	ld.global.u32 	%r1626, [%rd15+148];
	xor.b32  	%r2223, %r2223, %r1626;
	ld.global.u32 	%r1627, [%rd15+152];
	xor.b32  	%r2222, %r2222, %r1627;
	ld.global.u32 	%r1628, [%rd15+156];
	xor.b32  	%r2129, %r2129, %r1628;
$L__BB6_174:
	and.b32  	%r1630, %r1571, 256;
	setp.eq.s32 	%p97, %r1630, 0;
	@%p97 bra 	$L__BB6_176;
	ld.global.u32 	%r1631, [%rd15+160];
	xor.b32  	%r2133, %r2133, %r1631;
	ld.global.u32 	%r1632, [%rd15+164];
	xor.b32  	%r2132, %r2132, %r1632;
	ld.global.u32 	%r1633, [%rd15+168];
	xor.b32  	%r2223, %r2223, %r1633;
	ld.global.u32 	%r1634, [%rd15+172];
	xor.b32  	%r2222, %r2222, %r1634;
	ld.global.u32 	%r1635, [%rd15+176];
	xor.b32  	%r2129, %r2129, %r1635;
$L__BB6_176:
	and.b32  	%r1637, %r1571, 512;
	setp.eq.s32 	%p98, %r1637, 0;
	@%p98 bra 	$L__BB6_178;
	ld.global.u32 	%r1638, [%rd15+180];
	xor.b32  	%r2133, %r2133, %r1638;
	ld.global.u32 	%r1639, [%rd15+184];
	xor.b32  	%r2132, %r2132, %r1639;
	ld.global.u32 	%r1640, [%rd15+188];
	xor.b32  	%r2223, %r2223, %r1640;
	ld.global.u32 	%r1641, [%rd15+192];
	xor.b32  	%r2222, %r2222, %r1641;
	ld.global.u32 	%r1642, [%rd15+196];
	xor.b32  	%r2129, %r2129, %r1642;
$L__BB6_178:
	and.b32  	%r1644, %r1571, 1024;
	setp.eq.s32 	%p99, %r1644, 0;
	@%p99 bra 	$L__BB6_180;
	ld.global.u32 	%r1645, [%rd15+200];
	xor.b32  	%r2133, %r2133, %r1645;
	ld.global.u32 	%r1646, [%rd15+204];
	xor.b32  	%r2132, %r2132, %r1646;
	ld.global.u32 	%r1647, [%rd15+208];
	xor.b32  	%r2223, %r2223, %r1647;
	ld.global.u32 	%r1648, [%rd15+212];
	xor.b32  	%r2222, %r2222, %r1648;
	ld.global.u32 	%r1649, [%rd15+216];
	xor.b32  	%r2129, %r2129, %r1649;
$L__BB6_180:
	and.b32  	%r1651, %r1571, 2048;
	setp.eq.s32 	%p100, %r1651, 0;
	@%p100 bra 	$L__BB6_182;
	ld.global.u32 	%r1652, [%rd15+220];
	xor.b32  	%r2133, %r2133, %r1652;
	ld.global.u32 	%r1653, [%rd15+224];
	xor.b32  	%r2132, %r2132, %r1653;
	ld.global.u32 	%r1654, [%rd15+228];
	xor.b32  	%r2223, %r2223, %r1654;
	ld.global.u32 	%r1655, [%rd15+232];
	xor.b32  	%r2222, %r2222, %r1655;
	ld.global.u32 	%r1656, [%rd15+236];
	xor.b32  	%r2129, %r2129, %r1656;
$L__BB6_182:
	and.b32  	%r1658, %r1571, 4096;
	setp.eq.s32 	%p101, %r1658, 0;
	@%p101 bra 	$L__BB6_184;
	ld.global.u32 	%r1659, [%rd15+240];
	xor.b32  	%r2133, %r2133, %r1659;
	ld.global.u32 	%r1660, [%rd15+244];
	xor.b32  	%r2132, %r2132, %r1660;
	ld.global.u32 	%r1661, [%rd15+248];
	xor.b32  	%r2223, %r2223, %r1661;
	ld.global.u32 	%r1662, [%rd15+252];
	xor.b32  	%r2222, %r2222, %r1662;
	ld.global.u32 	%r1663, [%rd15+256];
	xor.b32  	%r2129, %r2129, %r1663;
$L__BB6_184:
	and.b32  	%r1665, %r1571, 8192;
	setp.eq.s32 	%p102, %r1665, 0;
	@%p102 bra 	$L__BB6_186;
	ld.global.u32 	%r1666, [%rd15+260];
	xor.b32  	%r2133, %r2133, %r1666;
	ld.global.u32 	%r1667, [%rd15+264];
	xor.b32  	%r2132, %r2132, %r1667;
	ld.global.u32 	%r1668, [%rd15+268];
	xor.b32  	%r2223, %r2223, %r1668;
	ld.global.u32 	%r1669, [%rd15+272];
	xor.b32  	%r2222, %r2222, %r1669;
	ld.global.u32 	%r1670, [%rd15+276];
	xor.b32  	%r2129, %r2129, %r1670;
$L__BB6_186:
	and.b32  	%r1672, %r1571, 16384;
	setp.eq.s32 	%p103, %r1672, 0;
	@%p103 bra 	$L__BB6_188;
	ld.global.u32 	%r1673, [%rd15+280];
	xor.b32  	%r2133, %r2133, %r1673;
	ld.global.u32 	%r1674, [%rd15+284];
	xor.b32  	%r2132, %r2132, %r1674;
	ld.global.u32 	%r1675, [%rd15+288];
	xor.b32  	%r2223, %r2223, %r1675;
	ld.global.u32 	%r1676, [%rd15+292];
	xor.b32  	%r2222, %r2222, %r1676;
	ld.global.u32 	%r1677, [%rd15+296];
	xor.b32  	%r2129, %r2129, %r1677;
$L__BB6_188:
	and.b32  	%r1679, %r1571, 32768;
	setp.eq.s32 	%p104, %r1679, 0;
	@%p104 bra 	$L__BB6_190;
	ld.global.u32 	%r1680, [%rd15+300];
	xor.b32  	%r2133, %r2133, %r1680;
	ld.global.u32 	%r1681, [%rd15+304];
	xor.b32  	%r2132, %r2132, %r1681;
	ld.global.u32 	%r1682, [%rd15+308];
	xor.b32  	%r2223, %r2223, %r1682;
	ld.global.u32 	%r1683, [%rd15+312];
	xor.b32  	%r2222, %r2222, %r1683;
	ld.global.u32 	%r1684, [%rd15+316];
	xor.b32  	%r2129, %r2129, %r1684;
$L__BB6_190:
	add.s32 	%r2220, %r2220, 16;
	setp.ne.s32 	%p105, %r2220, 32;
	@%p105 bra 	$L__BB6_158;
	mad.lo.s32 	%r1685, %r2214, -31, %r730;
	add.s32 	%r2214, %r1685, 1;
	setp.ne.s32 	%p106, %r2214, 5;
	@%p106 bra 	$L__BB6_157;
	st.local.u32 	[%rd1+4], %r2133;
	st.local.v2.u32 	[%rd1+8], {%r2132, %r2223};
	st.local.v2.u32 	[%rd1+16], {%r2222, %r2129};
	setp.ne.s64 	%p107, %rd12, 3;
	@%p107 bra 	$L__BB6_230;
	mov.b32 	%r2129, 0;
	mov.u32 	%r2314, %r2129;
	mov.u32 	%r2315, %r2129;
	mov.u32 	%r2132, %r2129;
	mov.u32 	%r2133, %r2129;
	mov.u32 	%r2306, %r2129;
$L__BB6_194:
	mul.wide.u32 	%rd39, %r2306, 4;
	add.s64 	%rd40, %rd1, %rd39;
	ld.local.u32 	%r905, [%rd40+4];
	shl.b32 	%r906, %r2306, 5;
	mov.b32 	%r2312, 0;
$L__BB6_195:
	.pragma "nounroll";
	shr.u32 	%r1688, %r905, %r2312;
	and.b32  	%r1689, %r1688, 1;
	setp.eq.b32 	%p108, %r1689, 1;
	not.pred 	%p109, %p108;
	add.s32 	%r1690, %r906, %r2312;
	mul.lo.s32 	%r1691, %r1690, 5;
	mul.wide.u32 	%rd41, %r1691, 4;
	add.s64 	%rd16, %rd13, %rd41;
	@%p109 bra 	$L__BB6_197;
	ld.global.u32 	%r1692, [%rd16];
	xor.b32  	%r2133, %r2133, %r1692;
	ld.global.u32 	%r1693, [%rd16+4];
	xor.b32  	%r2132, %r2132, %r1693;
	ld.global.u32 	%r1694, [%rd16+8];
	xor.b32  	%r2315, %r2315, %r1694;
	ld.global.u32 	%r1695, [%rd16+12];
	xor.b32  	%r2314, %r2314, %r1695;
	ld.global.u32 	%r1696, [%rd16+16];
	xor.b32  	%r2129, %r2129, %r1696;
$L__BB6_197:
	and.b32  	%r1698, %r1688, 2;
	setp.eq.s32 	%p110, %r1698, 0;
	@%p110 bra 	$L__BB6_199;
	ld.global.u32 	%r1699, [%rd16+20];
	xor.b32  	%r2133, %r2133, %r1699;
	ld.global.u32 	%r1700, [%rd16+24];
	xor.b32  	%r2132, %r2132, %r1700;
	ld.global.u32 	%r1701, [%rd16+28];
	xor.b32  	%r2315, %r2315, %r1701;
	ld.global.u32 	%r1702, [%rd16+32];
	xor.b32  	%r2314, %r2314, %r1702;
	ld.global.u32 	%r1703, [%rd16+36];
	xor.b32  	%r2129, %r2129, %r1703;
$L__BB6_199:
	and.b32  	%r1705, %r1688, 4;
	setp.eq.s32 	%p111, %r1705, 0;
	@%p111 bra 	$L__BB6_201;
	ld.global.u32 	%r1706, [%rd16+40];
	xor.b32  	%r2133, %r2133, %r1706;
	ld.global.u32 	%r1707, [%rd16+44];
	xor.b32  	%r2132, %r2132, %r1707;
	ld.global.u32 	%r1708, [%rd16+48];
	xor.b32  	%r2315, %r2315, %r1708;
	ld.global.u32 	%r1709, [%rd16+52];
	xor.b32  	%r2314, %r2314, %r1709;
	ld.global.u32 	%r1710, [%rd16+56];
	xor.b32  	%r2129, %r2129, %r1710;
$L__BB6_201:
	and.b32  	%r1712, %r1688, 8;
	setp.eq.s32 	%p112, %r1712, 0;
	@%p112 bra 	$L__BB6_203;
	ld.global.u32 	%r1713, [%rd16+60];
	xor.b32  	%r2133, %r2133, %r1713;
	ld.global.u32 	%r1714, [%rd16+64];
	xor.b32  	%r2132, %r2132, %r1714;
	ld.global.u32 	%r1715, [%rd16+68];
	xor.b32  	%r2315, %r2315, %r1715;
	ld.global.u32 	%r1716, [%rd16+72];
	xor.b32  	%r2314, %r2314, %r1716;
	ld.global.u32 	%r1717, [%rd16+76];
	xor.b32  	%r2129, %r2129, %r1717;
$L__BB6_203:
	and.b32  	%r1719, %r1688, 16;
	setp.eq.s32 	%p113, %r1719, 0;
	@%p113 bra 	$L__BB6_205;
	ld.global.u32 	%r1720, [%rd16+80];
	xor.b32  	%r2133, %r2133, %r1720;
	ld.global.u32 	%r1721, [%rd16+84];
	xor.b32  	%r2132, %r2132, %r1721;
	ld.global.u32 	%r1722, [%rd16+88];
	xor.b32  	%r2315, %r2315, %r1722;
	ld.global.u32 	%r1723, [%rd16+92];
	xor.b32  	%r2314, %r2314, %r1723;
	ld.global.u32 	%r1724, [%rd16+96];
	xor.b32  	%r2129, %r2129, %r1724;
$L__BB6_205:
	and.b32  	%r1726, %r1688, 32;
	setp.eq.s32 	%p114, %r1726, 0;
	@%p114 bra 	$L__BB6_207;
	ld.global.u32 	%r1727, [%rd16+100];
	xor.b32  	%r2133, %r2133, %r1727;
	ld.global.u32 	%r1728, [%rd16+104];
	xor.b32  	%r2132, %r2132, %r1728;
	ld.global.u32 	%r1729, [%rd16+108];
	xor.b32  	%r2315, %r2315, %r1729;
	ld.global.u32 	%r1730, [%rd16+112];
	xor.b32  	%r2314, %r2314, %r1730;
	ld.global.u32 	%r1731, [%rd16+116];
	xor.b32  	%r2129, %r2129, %r1731;
$L__BB6_207:
	and.b32  	%r1733, %r1688, 64;
	setp.eq.s32 	%p115, %r1733, 0;
	@%p115 bra 	$L__BB6_209;
	ld.global.u32 	%r1734, [%rd16+120];
	xor.b32  	%r2133, %r2133, %r1734;
	ld.global.u32 	%r1735, [%rd16+124];
	xor.b32  	%r2132, %r2132, %r1735;
	ld.global.u32 	%r1736, [%rd16+128];
	xor.b32  	%r2315, %r2315, %r1736;
	ld.global.u32 	%r1737, [%rd16+132];
	xor.b32  	%r2314, %r2314, %r1737;
	ld.global.u32 	%r1738, [%rd16+136];
	xor.b32  	%r2129, %r2129, %r1738;
$L__BB6_209:
	and.b32  	%r1740, %r1688, 128;
	setp.eq.s32 	%p116, %r1740, 0;
	@%p116 bra 	$L__BB6_211;
	ld.global.u32 	%r1741, [%rd16+140];
	xor.b32  	%r2133, %r2133, %r1741;
	ld.global.u32 	%r1742, [%rd16+144];
	xor.b32  	%r2132, %r2132, %r1742;
	ld.global.u32 	%r1743, [%rd16+148];
	xor.b32  	%r2315, %r2315, %r1743;
	ld.global.u32 	%r1744, [%rd16+152];
	xor.b32  	%r2314, %r2314, %r1744;
	ld.global.u32 	%r1745, [%rd16+156];
	xor.b32  	%r2129, %r2129, %r1745;
$L__BB6_211:
	and.b32  	%r1747, %r1688, 256;
	setp.eq.s32 	%p117, %r1747, 0;
	@%p117 bra 	$L__BB6_213;
	ld.global.u32 	%r1748, [%rd16+160];
	xor.b32  	%r2133, %r2133, %r1748;
	ld.global.u32 	%r1749, [%rd16+164];
	xor.b32  	%r2132, %r2132, %r1749;
	ld.global.u32 	%r1750, [%rd16+168];
	xor.b32  	%r2315, %r2315, %r1750;
	ld.global.u32 	%r1751, [%rd16+172];
	xor.b32  	%r2314, %r2314, %r1751;
	ld.global.u32 	%r1752, [%rd16+176];
	xor.b32  	%r2129, %r2129, %r1752;
$L__BB6_213:
	and.b32  	%r1754, %r1688, 512;
	setp.eq.s32 	%p118, %r1754, 0;
	@%p118 bra 	$L__BB6_215;
	ld.global.u32 	%r1755, [%rd16+180];
	xor.b32  	%r2133, %r2133, %r1755;
	ld.global.u32 	%r1756, [%rd16+184];
	xor.b32  	%r2132, %r2132, %r1756;
	ld.global.u32 	%r1757, [%rd16+188];
	xor.b32  	%r2315, %r2315, %r1757;
	ld.global.u32 	%r1758, [%rd16+192];
	xor.b32  	%r2314, %r2314, %r1758;
	ld.global.u32 	%r1759, [%rd16+196];
	xor.b32  	%r2129, %r2129, %r1759;
$L__BB6_215:
	and.b32  	%r1761, %r1688, 1024;
	setp.eq.s32 	%p119, %r1761, 0;
	@%p119 bra 	$L__BB6_217;
	ld.global.u32 	%r1762, [%rd16+200];
	xor.b32  	%r2133, %r2133, %r1762;
	ld.global.u32 	%r1763, [%rd16+204];
	xor.b32  	%r2132, %r2132, %r1763;
	ld.global.u32 	%r1764, [%rd16+208];
	xor.b32  	%r2315, %r2315, %r1764;
	ld.global.u32 	%r1765, [%rd16+212];
	xor.b32  	%r2314, %r2314, %r1765;
	ld.global.u32 	%r1766, [%rd16+216];
	xor.b32  	%r2129, %r2129, %r1766;
$L__BB6_217:
	and.b32  	%r1768, %r1688, 2048;
	setp.eq.s32 	%p120, %r1768, 0;
	@%p120 bra 	$L__BB6_219;
	ld.global.u32 	%r1769, [%rd16+220];
	xor.b32  	%r2133, %r2133, %r1769;
	ld.global.u32 	%r1770, [%rd16+224];
	xor.b32  	%r2132, %r2132, %r1770;
	ld.global.u32 	%r1771, [%rd16+228];
	xor.b32  	%r2315, %r2315, %r1771;
	ld.global.u32 	%r1772, [%rd16+232];
	xor.b32  	%r2314, %r2314, %r1772;
	ld.global.u32 	%r1773, [%rd16+236];
	xor.b32  	%r2129, %r2129, %r1773;
$L__BB6_219:
	and.b32  	%r1775, %r1688, 4096;
	setp.eq.s32 	%p121, %r1775, 0;
	@%p121 bra 	$L__BB6_221;
	ld.global.u32 	%r1776, [%rd16+240];
	xor.b32  	%r2133, %r2133, %r1776;
	ld.global.u32 	%r1777, [%rd16+244];
	xor.b32  	%r2132, %r2132, %r1777;
	ld.global.u32 	%r1778, [%rd16+248];
	xor.b32  	%r2315, %r2315, %r1778;
	ld.global.u32 	%r1779, [%rd16+252];
	xor.b32  	%r2314, %r2314, %r1779;
	ld.global.u32 	%r1780, [%rd16+256];
	xor.b32  	%r2129, %r2129, %r1780;
$L__BB6_221:
	and.b32  	%r1782, %r1688, 8192;
	setp.eq.s32 	%p122, %r1782, 0;
	@%p122 bra 	$L__BB6_223;
	ld.global.u32 	%r1783, [%rd16+260];
	xor.b32  	%r2133, %r2133, %r1783;
	ld.global.u32 	%r1784, [%rd16+264];
	xor.b32  	%r2132, %r2132, %r1784;
	ld.global.u32 	%r1785, [%rd16+268];
	xor.b32  	%r2315, %r2315, %r1785;
	ld.global.u32 	%r1786, [%rd16+272];
	xor.b32  	%r2314, %r2314, %r1786;
	ld.global.u32 	%r1787, [%rd16+276];
	xor.b32  	%r2129, %r2129, %r1787;
$L__BB6_223:
	and.b32  	%r1789, %r1688, 16384;
	setp.eq.s32 	%p123, %r1789, 0;
	@%p123 bra 	$L__BB6_225;
	ld.global.u32 	%r1790, [%rd16+280];
	xor.b32  	%r2133, %r2133, %r1790;
	ld.global.u32 	%r1791, [%rd16+284];
	xor.b32  	%r2132, %r2132, %r1791;
	ld.global.u32 	%r1792, [%rd16+288];
	xor.b32  	%r2315, %r2315, %r1792;
	ld.global.u32 	%r1793, [%rd16+292];
	xor.b32  	%r2314, %r2314, %r1793;
	ld.global.u32 	%r1794, [%rd16+296];
	xor.b32  	%r2129, %r2129, %r1794;
$L__BB6_225:
	and.b32  	%r1796, %r1688, 32768;
	setp.eq.s32 	%p124, %r1796, 0;
	@%p124 bra 	$L__BB6_227;
	ld.global.u32 	%r1797, [%rd16+300];
	xor.b32  	%r2133, %r2133, %r1797;
	ld.global.u32 	%r1798, [%rd16+304];
	xor.b32  	%r2132, %r2132, %r1798;
	ld.global.u32 	%r1799, [%rd16+308];
	xor.b32  	%r2315, %r2315, %r1799;
	ld.global.u32 	%r1800, [%rd16+312];
	xor.b32  	%r2314, %r2314, %r1800;
	ld.global.u32 	%r1801, [%rd16+316];
	xor.b32  	%r2129, %r2129, %r1801;
$L__BB6_227:
	add.s32 	%r2312, %r2312, 16;
	setp.ne.s32 	%p125, %r2312, 32;
	@%p125 bra 	$L__BB6_195;
	mad.lo.s32 	%r1802, %r2306, -31, %r906;
	add.s32 	%r2306, %r1802, 1;
	setp.ne.s32 	%p126, %r2306, 5;
	@%p126 bra 	$L__BB6_194;
	st.local.u32 	[%rd1+4], %r2133;
	st.local.v2.u32 	[%rd1+8], {%r2132, %r2315};
	st.local.v2.u32 	[%rd1+16], {%r2314, %r2129};
$L__BB6_230:
	shr.u64 	%rd46, %rd11, 2;
	add.s32 	%r2116, %r2116, 1;
	setp.gt.u64 	%p127, %rd11, 3;
	@%p127 bra 	$L__BB6_118;
$L__BB6_231:
	mul.lo.s32 	%r1803, %r2, 362437;
	shr.u32 	%r1804, %r2133, 2;
	xor.b32  	%r1805, %r1804, %r2133;
	shl.b32 	%r1806, %r2129, 4;
	shl.b32 	%r1807, %r1805, 1;
	xor.b32  	%r1808, %r1807, %r1806;
	xor.b32  	%r1809, %r1808, %r1805;
	xor.b32  	%r1810, %r1809, %r2129;
	add.s32 	%r1811, %r1803, %r1810;
	add.s32 	%r1812, %r1811, 717346202;
	shr.u32 	%r1813, %r2132, 2;
	xor.b32  	%r1814, %r1813, %r2132;
	shl.b32 	%r1815, %r1810, 4;
	shl.b32 	%r1816, %r1814, 1;
	xor.b32  	%r1817, %r1816, %r1815;
	xor.b32  	%r1818, %r1817, %r1814;
	xor.b32  	%r1819, %r1818, %r1810;
	add.s32 	%r1820, %r1803, %r1819;
	add.s32 	%r1821, %r1820, 717708639;
	cvt.rn.f32.u32 	%f1, %r1812;
	fma.rn.f32 	%f2, %f1, 0f2F800000, 0f2F000000;
	cvt.rn.f32.u32 	%f3, %r1821;
	fma.rn.f32 	%f4, %f3, 0f30C90FDB, 0f30490FDB;
	setp.lt.f32 	%p128, %f2, 0f00800000;
	mul.f32 	%f5, %f2, 0f4B000000;
	selp.f32 	%f6, %f5, %f2, %p128;
	selp.f32 	%f7, 0fC1B80000, 0f00000000, %p128;
	mov.b32 	%r1822, %f6;
	add.s32 	%r1823, %r1822, -1059760811;
	and.b32  	%r1824, %r1823, -8388608;
	sub.s32 	%r1825, %r1822, %r1824;
	mov.b32 	%f8, %r1825;
	cvt.rn.f32.s32 	%f9, %r1824;
	fma.rn.f32 	%f10, %f9, 0f34000000, %f7;
	add.f32 	%f11, %f8, 0fBF800000;
	fma.rn.f32 	%f12, %f11, 0fBE055027, 0f3E1039F6;
	fma.rn.f32 	%f13, %f12, %f11, 0fBDF8CDCC;
	fma.rn.f32 	%f14, %f13, %f11, 0f3E0F2955;
	fma.rn.f32 	%f15, %f14, %f11, 0fBE2AD8B9;
	fma.rn.f32 	%f16, %f15, %f11, 0f3E4CED0B;
	fma.rn.f32 	%f17, %f16, %f11, 0fBE7FFF22;
	fma.rn.f32 	%f18, %f17, %f11, 0f3EAAAA78;
	fma.rn.f32 	%f19, %f18, %f11, 0fBF000000;
	mul.f32 	%f20, %f11, %f19;
	fma.rn.f32 	%f21, %f20, %f11, %f11;
	fma.rn.f32 	%f22, %f10, 0f3F317218, %f21;
	setp.gt.u32 	%p129, %r1822, 2139095039;
	fma.rn.f32 	%f23, %f6, 0f7F800000, 0f7F800000;
	selp.f32 	%f24, %f23, %f22, %p129;
	setp.eq.f32 	%p130, %f6, 0f00000000;
	mul.f32 	%f25, %f24, 0fC0000000;
	selp.f32 	%f26, 0f7F800000, %f25, %p130;
	sqrt.rn.f32 	%f27, %f26;
	sin.approx.f32 	%f28, %f4;
	mul.f32 	%f29, %f27, %f28;
	cvt.f64.f32 	%fd1, %f29;
	add.f64 	%fd2, %fd1, 0d3FA999999999999A;
	cvt.rn.f32.f64 	%f30, %fd2;
	add.s32 	%r1826, %r3, %r2;
	cvta.to.global.u64 	%rd42, %rd18;
	mul.wide.s32 	%rd43, %r1826, 4;
	add.s64 	%rd44, %rd42, %rd43;
	st.global.f32 	[%rd44], %f30;
$L__BB6_232:
	ret;

}


// ===== COMPILED SASS (sm_100) =====

	.target	sm_100

	.elftype	@"ET_EXEC"


//--------------------- .note.nv.tkinfo           --------------------------
	.section	.note.nv.tkinfo,"",@"SHT_NOTE"
	.sectionflags	@"SHF_NOTE_NV_TKINFO"
	.tkinfo
        /*0018*/ 	.word	0x00000002
        /*0030*/ 	.string	""
        /*0030*/ 	.string	"ptxas"
        /*0030*/ 	.string	"Cuda compilation tools, release 13.0, V13.0.88"
        /*0030*/ 	.string	"Build cuda_13.0.r13.0/compiler.36424714_0"
        /*0030*/ 	.string	"-arch sm_100 -m 64 "



//--------------------- .note.nv.cuinfo           --------------------------
	.section	.note.nv.cuinfo,"",@"SHT_NOTE"
	.sectionflags	@"SHF_NOTE_NV_CUINFO"
        /*0018*/ 	.short	0x0002
        /*001a*/ 	.short	0x0064
        /*001c*/ 	.short	0x0082
	.zero		2


//--------------------- .nv.info                  --------------------------
	.section	.nv.info,"",@"SHT_CUDA_INFO"
	.align	4


	//----- nvinfo : EIATTR_REGCOUNT
	.align		4
        /*0000*/ 	.byte	0x04, 0x2f
        /*0002*/ 	.short	(.L_10 - .L_9)
	.align		4
.L_9:
        /*0004*/ 	.word	index@(_Z19matrix_mul_syn_currPiPKbPKaS_ii)
        /*0008*/ 	.word	0x0000000a


	//----- nvinfo : EIATTR_FRAME_SIZE
	.align		4
.L_10:
        /*000c*/ 	.byte	0x04, 0x11
        /*000e*/ 	.short	(.L_12 - .L_11)
	.align		4
.L_11:
        /*0010*/ 	.word	index@(_Z19matrix_mul_syn_currPiPKbPKaS_ii)
        /*0014*/ 	.word	0x00000000


	//----- nvinfo : EIATTR_REGCOUNT
	.align		4
.L_12:
        /*0018*/ 	.byte	0x04, 0x2f
        /*001a*/ 	.short	(.L_14 - .L_13)
	.align		4
.L_13:
        /*001c*/ 	.word	index@(_Z15synapse_currentPfPbS_S_PiS_i)
        /*0020*/ 	.word	0x0000000c


	//----- nvinfo : EIATTR_FRAME_SIZE
	.align		4
.L_14:
        /*0024*/ 	.byte	0x04, 0x11
        /*0026*/ 	.short	(.L_16 - .L_15)
	.align		4
.L_15:
        /*0028*/ 	.word	index@(_Z15synapse_currentPfPbS_S_PiS_i)
        /*002c*/ 	.word	0x00000000


	//----- nvinfo : EIATTR_REGCOUNT
	.align		4
.L_16:
        /*0030*/ 	.byte	0x04, 0x2f
        /*0032*/ 	.short	(.L_18 - .L_17)
	.align		4
.L_17:
        /*0034*/ 	.word	index@(_Z13update_neuronPfS_S_S_PiS_S_iiiifiii)
        /*0038*/ 	.word	0x00000017


	//----- nvinfo : EIATTR_FRAME_SIZE
	.align		4
.L_18:
        /*003c*/ 	.byte	0x04, 0x11
        /*003e*/ 	.short	(.L_20 - .L_19)
	.align		4
.L_19:
        /*0040*/ 	.word	index@($__internal_1_$__cuda_sm3x_div_rn_noftz_f32_slowpath)
        /*0044*/ 	.word	0x00000000


	//----- nvinfo : EIATTR_FRAME_SIZE
	.align		4
.L_20:
        /*0048*/ 	.byte	0x04, 0x11
        /*004a*/ 	.short	(.L_22 - .L_21)
	.align		4
.L_21:
        /*004c*/ 	.word	index@(_Z13update_neuronPfS_S_S_PiS_S_iiiifiii)
        /*0050*/ 	.word	0x00000000


	//----- nvinfo : EIATTR_REGCOUNT
	.align		4
.L_22:
        /*0054*/ 	.byte	0x04, 0x2f
        /*0056*/ 	.short	(.L_24 - .L_23)
	.align		4
.L_23:
        /*0058*/ 	.word	index@(_Z12init_neuronsPfS_S_Pii)
        /*005c*/ 	.word	0x00000010


	//----- nvinfo : EIATTR_FRAME_SIZE
	.align		4
.L_24:
        /*0060*/ 	.byte	0x04, 0x11
        /*0062*/ 	.short	(.L_26 - .L_25)
	.align		4
.L_25:
        /*0064*/ 	.word	index@(_Z12init_neuronsPfS_S_Pii)
        /*0068*/ 	.word	0x00000000


	//----- nvinfo : EIATTR_REGCOUNT
	.align		4
.L_26:
        /*006c*/ 	.byte	0x04, 0x2f
        /*006e*/ 	.short	(.L_28 - .L_27)
	.align		4
.L_27:
        /*0070*/ 	.word	index@(_Z15define_synapsesPffffiii)
        /*0074*/ 	.word	0x00000020


	//----- nvinfo : EIATTR_FRAME_SIZE
	.align		4
.L_28:
        /*0078*/ 	.byte	0x04, 0x11
        /*007a*/ 	.short	(.L_30 - .L_29)
	.align		4
.L_29:
        /*007c*/ 	.word	index@(_Z15define_synapsesPffffiii)
        /*0080*/ 	.word	0x00000030


	//----- nvinfo : EIATTR_REGCOUNT
	.align		4
.L_30:
        /*0084*/ 	.byte	0x04, 0x2f
        /*0086*/ 	.short	(.L_32 - .L_31)
	.align		4
.L_31:
        /*0088*/ 	.word	index@(_Z19define_static_stuffPfS_Pbfffiii)
        /*008c*/ 	.word	0x0000000e


	//----- nvinfo : EIATTR_FRAME_SIZE
	.align		4
.L_32:
        /*0090*/ 	.byte	0x04, 0x11
        /*0092*/ 	.short	(.L_34 - .L_33)
	.align		4
.L_33:
        /*0094*/ 	.word	index@(_Z19define_static_stuffPfS_Pbfffiii)
        /*0098*/ 	.word	0x00000000


	//----- nvinfo : EIATTR_REGCOUNT
	.align		4
.L_34:
        /*009c*/ 	.byte	0x04, 0x2f
        /*009e*/ 	.short	(.L_36 - .L_35)
	.align		4
.L_35:
        /*00a0*/ 	.word	index@(_Z15make_some_noisePfii)
        /*00a4*/ 	.word	0x00000020


	//----- nvinfo : EIATTR_FRAME_SIZE
	.align		4
.L_36:
        /*00a8*/ 	.byte	0x04, 0x11
        /*00aa*/ 	.short	(.L_38 - .L_37)
	.align		4
.L_37:
        /*00ac*/ 	.word	index@($__internal_0_$__cuda_sm20_sqrt_rn_f32_slowpath)
        /*00b0*/ 	.word	0x00000030


	//----- nvinfo : EIATTR_FRAME_SIZE
	.align		4
.L_38:
        /*00b4*/ 	.byte	0x04, 0x11
        /*00b6*/ 	.short	(.L_40 - .L_39)
	.align		4
.L_39:
        /*00b8*/ 	.word	index@(_Z15make_some_noisePfii)
        /*00bc*/ 	.word	0x00000030


	//----- nvinfo : EIATTR_MIN_STACK_SIZE
	.align		4
.L_40:
        /*00c0*/ 	.byte	0x04, 0x12
        /*00c2*/ 	.short	(.L_42 - .L_41)
	.align		4
.L_41:
        /*00c4*/ 	.word	index@(_Z15make_some_noisePfii)
        /*00c8*/ 	.word	0x00000030


	//----- nvinfo : EIATTR_MIN_STACK_SIZE
	.align		4
.L_42:
        /*00cc*/ 	.byte	0x04, 0x12
        /*00ce*/ 	.short	(.L_44 - .L_43)
	.align		4
.L_43:
        /*00d0*/ 	.word	index@(_Z19define_static_stuffPfS_Pbfffiii)
        /*00d4*/ 	.word	0x00000000


	//----- nvinfo : EIATTR_MIN_STACK_SIZE
	.align		4
.L_44:
        /*00d8*/ 	.byte	0x04, 0x12
        /*00da*/ 	.short	(.L_46 - .L_45)
	.align		4
.L_45:
        /*00dc*/ 	.word	index@(_Z15define_synapsesPffffiii)
        /*00e0*/ 	.word	0x00000030


	//----- nvinfo : EIATTR_MIN_STACK_SIZE
	.align		4
.L_46:
        /*00e4*/ 	.byte	0x04, 0x12
        /*00e6*/ 	.short	(.L_48 - .L_47)
	.align		4
.L_47:
        /*00e8*/ 	.word	index@(_Z12init_neuronsPfS_S_Pii)
        /*00ec*/ 	.word	0x00000000


	//----- nvinfo : EIATTR_MIN_STACK_SIZE
	.align		4
.L_48:
        /*00f0*/ 	.byte	0x04, 0x12
        /*00f2*/ 	.short	(.L_50 - .L_49)
	.align		4
.L_49:
        /*00f4*/ 	.word	index@(_Z13update_neuronPfS_S_S_PiS_S_iiiifiii)
        /*00f8*/ 	.word	0x00000000


	//----- nvinfo : EIATTR_MIN_STACK_SIZE
	.align		4
.L_50:
        /*00fc*/ 	.byte	0x04, 0x12
        /*00fe*/ 	.short	(.L_52 - .L_51)
	.align		4
.L_51:
        /*0100*/ 	.word	index@(_Z15synapse_currentPfPbS_S_PiS_i)
        /*0104*/ 	.word	0x00000000


	//----- nvinfo : EIATTR_MIN_STACK_SIZE
	.align		4
.L_52:
        /*0108*/ 	.byte	0x04, 0x12
        /*010a*/ 	.short	(.L_54 - .L_53)
	.align		4
.L_53:
        /*010c*/ 	.word	index@(_Z19matrix_mul_syn_currPiPKbPKaS_ii)
        /*0110*/ 	.word	0x00000000
.L_54:


//--------------------- .nv.compat                --------------------------
	.section	.nv.compat,"",@"SHT_CUDA_COMPAT_INFO"
	.align	4
        /*0000*/ 	.byte	0x02, 0x09, 0x00, 0x00, 0x02, 0x02, 0x01, 0x00, 0x02, 0x05, 0x05, 0x00, 0x03, 0x07, 0x01, 0x01
        /*0010*/ 	.byte	0x02, 0x03, 0x00, 0x00, 0x02, 0x06, 0x01, 0x00, 0x04, 0x0b, 0x08, 0x00, 0x01, 0x00, 0x00, 0x00
        /*0020*/ 	.byte	0x00, 0x00, 0x00, 0x00


//--------------------- .nv.info._Z15make_some_noisePfii --------------------------
	.section	.nv.info._Z15make_some_noisePfii,"",@"SHT_CUDA_INFO"
	.sectionflags	@""
	.align	4


	//----- nvinfo : EIATTR_CUDA_API_VERSION
	.align		4
        /*0000*/ 	.byte	0x04, 0x37
        /*0002*/ 	.short	(.L_56 - .L_55)
.L_55:
        /*0004*/ 	.word	0x00000082


	//----- nvinfo : EIATTR_KPARAM_INFO
	.align		4
.L_56:
        /*0008*/ 	.byte	0x04, 0x17
        /*000a*/ 	.short	(.L_58 - .L_57)
.L_57:
        /*000c*/ 	.word	0x00000000
        /*0010*/ 	.short	0x0002
        /*0012*/ 	.short	0x000c
        /*0014*/ 	.byte	0x00, 0xf0, 0x11, 0x00


	//----- nvinfo : EIATTR_KPARAM_INFO
	.align		4
.L_58:
        /*0018*/ 	.byte	0x04, 0x17
        /*001a*/ 	.short	(.L_60 - .L_59)
.L_59:
        /*001c*/ 	.word	0x00000000
        /*0020*/ 	.short	0x0001
        /*0022*/ 	.short	0x0008
        /*0024*/ 	.byte	0x00, 0xf0, 0x11, 0x00


	//----- nvinfo : EIATTR_KPARAM_INFO
	.align		4
.L_60:
        /*0028*/ 	.byte	0x04, 0x17
        /*002a*/ 	.short	(.L_62 - .L_61)
.L_61:
        /*002c*/ 	.word	0x00000000
        /*0030*/ 	.short	0x0000
        /*0032*/ 	.short	0x0000
        /*0034*/ 	.byte	0x00, 0xf5, 0x21, 0x00


	//----- nvinfo : EIATTR_SPARSE_MMA_MASK
	.align		4
.L_62:
        /*0038*/ 	.byte	0x03, 0x50
        /*003a*/ 	.short	0x0000


	//----- nvinfo : EIATTR_MAXREG_COUNT
	.align		4
        /*003c*/ 	.byte	0x03, 0x1b
        /*003e*/ 	.short	0x00ff


	//----- nvinfo : EIATTR_MERCURY_ISA_VERSION
	.align		4
        /*0040*/ 	.byte	0x03, 0x5f
        /*0042*/ 	.short	0x0101


	//----- nvinfo : EIATTR_VRC_CTA_INIT_COUNT
	.align		4
        /*0044*/ 	.byte	0x02, 0x4a
	.zero		1
	.zero		1


	//----- nvinfo : EIATTR_EXIT_INSTR_OFFSETS
	.align		4
        /*0048*/ 	.byte	0x04, 0x1c
        /*004a*/ 	.short	(.L_64 - .L_63)


	//   ....[0]....
.L_63:
        /*004c*/ 	.word	0x000000d0


	//   ....[1]....
        /*0050*/ 	.word	0x000051b0


	//----- nvinfo : EIATTR_CRS_STACK_SIZE
	.align		4
.L_64:
        /*0054*/ 	.byte	0x04, 0x1e
        /*0056*/ 	.short	(.L_66 - .L_65)
.L_65:
        /*0058*/ 	.word	0x00000000


	//----- nvinfo : EIATTR_CBANK_PARAM_SIZE
	.align		4
.L_66:
        /*005c*/ 	.byte	0x03, 0x19
        /*005e*/ 	.short	0x0010


	//----- nvinfo : EIATTR_PARAM_CBANK
	.align		4
        /*0060*/ 	.byte	0x04, 0x0a
        /*0062*/ 	.short	(.L_68 - .L_67)
	.align		4
.L_67:
        /*0064*/ 	.word	index@(.nv.constant0._Z15make_some_noisePfii)
        /*0068*/ 	.short	0x0380
        /*006a*/ 	.short	0x0010


	//----- nvinfo : EIATTR_SW_WAR
	.align		4
.L_68:
        /*006c*/ 	.byte	0x04, 0x36
        /*006e*/ 	.short	(.L_70 - .L_69)
.L_69:
        /*0070*/ 	.word	0x00000008
.L_70:


//--------------------- .nv.info._Z19define_static_stuffPfS_Pbfffiii --------------------------
	.section	.nv.info._Z19define_static_stuffPfS_Pbfffiii,"",@"SHT_CUDA_INFO"
	.sectionflags	@""
	.align	4


	//----- nvinfo : EIATTR_CUDA_API_VERSION
	.align		4
        /*0000*/ 	.byte	0x04, 0x37
        /*0002*/ 	.short	(.L_72 - .L_71)
.L_71:
        /*0004*/ 	.word	0x00000082


	//----- nvinfo : EIATTR_KPARAM_INFO
	.align		4
.L_72:
        /*0008*/ 	.byte	0x04, 0x17
        /*000a*/ 	.short	(.L_74 - .L_73)
.L_73:
        /*000c*/ 	.word	0x00000000
        /*0010*/ 	.short	0x0008
        /*0012*/ 	.short	0x002c
        /*0014*/ 	.byte	0x00, 0xf0, 0x11, 0x00


	//----- nvinfo : EIATTR_KPARAM_INFO
	.align		4
.L_74:
        /*0018*/ 	.byte	0x04, 0x17
        /*001a*/ 	.short	(.L_76 - .L_75)
.L_75:
        /*001c*/ 	.word	0x00000000
        /*0020*/ 	.short	0x0007
        /*0022*/ 	.short	0x0028
        /*0024*/ 	.byte	0x00, 0xf0, 0x11, 0x00


	//----- nvinfo : EIATTR_KPARAM_INFO
	.align		4
.L_76:
        /*0028*/ 	.byte	0x04, 0x17
        /*002a*/ 	.short	(.L_78 - .L_77)
.L_77:
        /*002c*/ 	.word	0x00000000
        /*0030*/ 	.short	0x0006
        /*0032*/ 	.short	0x0024
        /*0034*/ 	.byte	0x00, 0xf0, 0x11, 0x00


	//----- nvinfo : EIATTR_KPARAM_INFO
	.align		4
.L_78:
        /*0038*/ 	.byte	0x04, 0x17
        /*003a*/ 	.short	(.L_80 - .L_79)
.L_79:
        /*003c*/ 	.word	0x00000000
        /*0040*/ 	.short	0x0005
        /*0042*/ 	.short	0x0020
        /*0044*/ 	.byte	0x00, 0xf0, 0x11, 0x00


	//----- nvinfo : EIATTR_KPARAM_INFO
	.align		4
.L_80:
        /*0048*/ 	.byte	0x04, 0x17
        /*004a*/ 	.short	(.L_82 - .L_81)
.L_81:
        /*004c*/ 	.word	0x00000000
        /*0050*/ 	.short	0x0004
        /*0052*/ 	.short	0x001c
        /*0054*/ 	.byte	0x00, 0xf0, 0x11, 0x00


	//----- nvinfo : EIATTR_KPARAM_INFO
	.align		4
.L_82:
        /*0058*/ 	.byte	0x04, 0x17
        /*005a*/ 	.short	(.L_84 - .L_83)
.L_83:
        /*005c*/ 	.word	0x00000000
        /*0060*/ 	.short	0x0003
        /*0062*/ 	.short	0x0018
        /*0064*/ 	.byte	0x00, 0xf0, 0x11, 0x00


	//----- nvinfo : EIATTR_KPARAM_INFO
	.align		4
.L_84:
        /*0068*/ 	.byte	0x04, 0x17
        /*006a*/ 	.short	(.L_86 - .L_85)
.L_85:
        /*006c*/ 	.word	0x00000000
        /*0070*/ 	.short	0x0002
        /*0072*/ 	.short	0x0010
        /*0074*/ 	.byte	0x00, 0xf5, 0x21, 0x00


	//----- nvinfo : EIATTR_KPARAM_INFO
	.align		4
.L_86:
        /*0078*/ 	.byte	0x04, 0x17
        /*007a*/ 	.short	(.L_88 - .L_87)
.L_87:
        /*007c*/ 	.word	0x00000000
        /*0080*/ 	.short	0x0001
        /*0082*/ 	.short	0x0008
        /*0084*/ 	.byte	0x00, 0xf5, 0x21, 0x00


	//----- nvinfo : EIATTR_KPARAM_INFO
	.align		4
.L_88:
        /*0088*/ 	.byte	0x04, 0x17
        /*008a*/ 	.short	(.L_90 - .L_89)
.L_89:
        /*008c*/ 	.word	0x00000000
        /*0090*/ 	.short	0x0000
        /*0092*/ 	.short	0x0000
        /*0094*/ 	.byte	0x00, 0xf5, 0x21, 0x00


	//----- nvinfo : EIATTR_SPARSE_MMA_MASK
	.align		4
.L_90:
        /*0098*/ 	.byte	0x03, 0x50
        /*009a*/ 	.short	0x0000


	//----- nvinfo : EIATTR_MAXREG_COUNT
	.align		4
        /*009c*/ 	.byte	0x03, 0x1b
        /*009e*/ 	.short	0x00ff


	//----- nvinfo : EIATTR_MERCURY_ISA_VERSION
	.align		4
        /*00a0*/ 	.byte	0x03, 0x5f
        /*00a2*/ 	.short	0x0101


	//----- nvinfo : EIATTR_VRC_CTA_INIT_COUNT
	.align		4
        /*00a4*/ 	.byte	0x02, 0x4a
	.zero		1
	.zero		1


	//----- nvinfo : EIATTR_EXIT_INSTR_OFFSETS
	.align		4
        /*00a8*/ 	.byte	0x04, 0x1c
        /*00aa*/ 	.short	(.L_92 - .L_91)


	//   ....[0]....
.L_91:
        /*00ac*/ 	.word	0x000000a0


	//   ....[1]....
        /*00b0*/ 	.word	0x000001b0


	//   ....[2]....
        /*00b4*/ 	.word	0x00000280


	//----- nvinfo : EIATTR_CRS_STACK_SIZE
	.align		4
.L_92:
        /*00b8*/ 	.byte	0x04, 0x1e
        /*00ba*/ 	.short	(.L_94 - .L_93)
.L_93:
        /*00bc*/ 	.word	0x00000000


	//----- nvinfo : EIATTR_CBANK_PARAM_SIZE
	.align		4
.L_94:
        /*00c0*/ 	.byte	0x03, 0x19
        /*00c2*/ 	.short	0x0030


	//----- nvinfo : EIATTR_PARAM_CBANK
	.align		4
        /*00c4*/ 	.byte	0x04, 0x0a
        /*00c6*/ 	.short	(.L_96 - .L_95)
	.align		4
.L_95:
        /*00c8*/ 	.word	index@(.nv.constant0._Z19define_static_stuffPfS_Pbfffiii)
        /*00cc*/ 	.short	0x0380
        /*00ce*/ 	.short	0x0030


	//----- nvinfo : EIATTR_SW_WAR
	.align		4
.L_96:
        /*00d0*/ 	.byte	0x04, 0x36
        /*00d2*/ 	.short	(.L_98 - .L_97)
.L_97:
        /*00d4*/ 	.word	0x00000008
.L_98:


//--------------------- .nv.info._Z15define_synapsesPffffiii --------------------------
	.section	.nv.info._Z15define_synapsesPffffiii,"",@"SHT_CUDA_INFO"
	.sectionflags	@""
	.align	4


	//----- nvinfo : EIATTR_CUDA_API_VERSION
	.align		4
        /*0000*/ 	.byte	0x04, 0x37
        /*0002*/ 	.short	(.L_100 - .L_99)
.L_99:
        /*0004*/ 	.word	0x00000082


	//----- nvinfo : EIATTR_KPARAM_INFO
	.align		4
.L_100:
        /*0008*/ 	.byte	0x04, 0x17
        /*000a*/ 	.short	(.L_102 - .L_101)
.L_101:
        /*000c*/ 	.word	0x00000000
        /*0010*/ 	.short	0x0006
        /*0012*/ 	.short	0x001c
        /*0014*/ 	.byte	0x00, 0xf0, 0x11, 0x00


	//----- nvinfo : EIATTR_KPARAM_INFO
	.align		4
.L_102:
        /*0018*/ 	.byte	0x04, 0x17
        /*001a*/ 	.short	(.L_104 - .L_103)
.L_103:
        /*001c*/ 	.word	0x00000000
        /*0020*/ 	.short	0x0005
        /*0022*/ 	.short	0x0018
        /*0024*/ 	.byte	0x00, 0xf0, 0x11, 0x00


	//----- nvinfo : EIATTR_KPARAM_INFO
	.align		4
.L_104:
        /*0028*/ 	.byte	0x04, 0x17
        /*002a*/ 	.short	(.L_106 - .L_105)
.L_105:
        /*002c*/ 	.word	0x00000000
        /*0030*/ 	.short	0x0004
        /*0032*/ 	.short	0x0014
        /*0034*/ 	.byte	0x00, 0xf0, 0x11, 0x00


	//----- nvinfo : EIATTR_KPARAM_INFO
	.align		4
.L_106:
        /*0038*/ 	.byte	0x04, 0x17
        /*003a*/ 	.short	(.L_108 - .L_107)
.L_107:
        /*003c*/ 	.word	0x00000000
        /*0040*/ 	.short	0x0003
        /*0042*/ 	.short	0x0010
        /*0044*/ 	.byte	0x00, 0xf0, 0x11, 0x00


	//----- nvinfo : EIATTR_KPARAM_INFO
	.align		4
.L_108:
        /*0048*/ 	.byte	0x04, 0x17
        /*004a*/ 	.short	(.L_110 - .L_109)
.L_109:
        /*004c*/ 	.word	0x00000000
        /*0050*/ 	.short	0x0002
        /*0052*/ 	.short	0x000c
        /*0054*/ 	.byte	0x00, 0xf0, 0x11, 0x00


	//----- nvinfo : EIATTR_KPARAM_INFO
	.align		4
.L_110:
        /*0058*/ 	.byte	0x04, 0x17
        /*005a*/ 	.short	(.L_112 - .L_111)
.L_111:
        /*005c*/ 	.word	0x00000000
        /*0060*/ 	.short	0x0001
        /*0062*/ 	.short	0x0008
        /*0064*/ 	.byte	0x00, 0xf0, 0x11, 0x00


	//----- nvinfo : EIATTR_KPARAM_INFO
	.align		4
.L_112:
        /*0068*/ 	.byte	0x04, 0x17
        /*006a*/ 	.short	(.L_114 - .L_113)
.L_113:
        /*006c*/ 	.word	0x00000000
        /*0070*/ 	.short	0x0000
        /*0072*/ 	.short	0x0000
        /*0074*/ 	.byte	0x00, 0xf5, 0x21, 0x00


	//----- nvinfo : EIATTR_SPARSE_MMA_MASK
	.align		4
.L_114:
        /*0078*/ 	.byte	0x03, 0x50
        /*007a*/ 	.short	0x0000


	//----- nvinfo : EIATTR_MAXREG_COUNT
	.align		4
        /*007c*/ 	.byte	0x03, 0x1b
        /*007e*/ 	.short	0x00ff


	//----- nvinfo : EIATTR_MERCURY_ISA_VERSION
	.align		4
        /*0080*/ 	.byte	0x03, 0x5f
        /*0082*/ 	.short	0x0101


	//----- nvinfo : EIATTR_VRC_CTA_INIT_COUNT
	.align		4
        /*0084*/ 	.byte	0x02, 0x4a
	.zero		1
	.zero		1


	//----- nvinfo : EIATTR_EXIT_INSTR_OFFSETS
	.align		4
        /*0088*/ 	.byte	0x04, 0x1c
        /*008a*/ 	.short	(.L_116 - .L_115)


	//   ....[0]....
.L_115:
        /*008c*/ 	.word	0x00000100


	//   ....[1]....
        /*0090*/ 	.word	0x00004c80


	//   ....[2]....
        /*0094*/ 	.word	0x00004e00


	//   ....[3]....
        /*0098*/ 	.word	0x00004e20


	//   ....[4]....
        /*009c*/ 	.word	0x00004f30


	//   ....[5]....
        /*00a0*/ 	.word	0x00004f50


	//   ....[6]....
        /*00a4*/ 	.word	0x00005060


	//----- nvinfo : EIATTR_CRS_STACK_SIZE
	.align		4
.L_116:
        /*00a8*/ 	.byte	0x04, 0x1e
        /*00aa*/ 	.short	(.L_118 - .L_117)
.L_117:
        /*00ac*/ 	.word	0x00000000


	//----- nvinfo : EIATTR_CBANK_PARAM_SIZE
	.align		4
.L_118:
        /*00b0*/ 	.byte	0x03, 0x19
        /*00b2*/ 	.short	0x0020


	//----- nvinfo : EIATTR_PARAM_CBANK
	.align		4
        /*00b4*/ 	.byte	0x04, 0x0a
        /*00b6*/ 	.short	(.L_120 - .L_119)
	.align		4
.L_119:
        /*00b8*/ 	.word	index@(.nv.constant0._Z15define_synapsesPffffiii)
        /*00bc*/ 	.short	0x0380
        /*00be*/ 	.short	0x0020


	//----- nvinfo : EIATTR_SW_WAR
	.align		4
.L_120:
        /*00c0*/ 	.byte	0x04, 0x36
        /*00c2*/ 	.short	(.L_122 - .L_121)
.L_121:
        /*00c4*/ 	.word	0x00000008
.L_122:


//--------------------- .nv.info._Z12init_neuronsPfS_S_Pii --------------------------
	.section	.nv.info._Z12init_neuronsPfS_S_Pii,"",@"SHT_CUDA_INFO"
	.sectionflags	@""
	.align	4


	//----- nvinfo : EIATTR_CUDA_API_VERSION
	.align		4
        /*0000*/ 	.byte	0x04, 0x37
        /*0002*/ 	.short	(.L_124 - .L_123)
.L_123:
        /*0004*/ 	.word	0x00000082


	//----- nvinfo : EIATTR_KPARAM_INFO
	.align		4
.L_124:
        /*0008*/ 	.byte	0x04, 0x17
        /*000a*/ 	.short	(.L_126 - .L_125)
.L_125:
        /*000c*/ 	.word	0x00000000
        /*0010*/ 	.short	0x0004
        /*0012*/ 	.short	0x0020
        /*0014*/ 	.byte	0x00, 0xf0, 0x11, 0x00


	//----- nvinfo : EIATTR_KPARAM_INFO
	.align		4
.L_126:
        /*0018*/ 	.byte	0x04, 0x17
        /*001a*/ 	.short	(.L_128 - .L_127)
.L_127:
        /*001c*/ 	.word	0x00000000
        /*0020*/ 	.short	0x0003
        /*0022*/ 	.short	0x0018
        /*0024*/ 	.byte	0x00, 0xf5, 0x21, 0x00


	//----- nvinfo : EIATTR_KPARAM_INFO
	.align		4
.L_128:
        /*0028*/ 	.byte	0x04, 0x17
        /*002a*/ 	.short	(.L_130 - .L_129)
.L_129:
        /*002c*/ 	.word	0x00000000
        /*0030*/ 	.short	0x0002
        /*0032*/ 	.short	0x0010
        /*0034*/ 	.byte	0x00, 0xf5, 0x21, 0x00


	//----- nvinfo : EIATTR_KPARAM_INFO
	.align		4
.L_130:
        /*0038*/ 	.byte	0x04, 0x17
        /*003a*/ 	.short	(.L_132 - .L_131)
.L_131:
        /*003c*/ 	.word	0x00000000
        /*0040*/ 	.short	0x0001
        /*0042*/ 	.short	0x0008
        /*0044*/ 	.byte	0x00, 0xf5, 0x21, 0x00


	//----- nvinfo : EIATTR_KPARAM_INFO
	.align		4
.L_132:
        /*0048*/ 	.byte	0x04, 0x17
        /*004a*/ 	.short	(.L_134 - .L_133)
.L_133:
        /*004c*/ 	.word	0x00000000
        /*0050*/ 	.short	0x0000
        /*0052*/ 	.short	0x0000
        /*0054*/ 	.byte	0x00, 0xf5, 0x21, 0x00


	//----- nvinfo : EIATTR_SPARSE_MMA_MASK
	.align		4
.L_134:
        /*0058*/ 	.byte	0x03, 0x50
        /*005a*/ 	.short	0x0000


	//----- nvinfo : EIATTR_MAXREG_COUNT
	.align		4
        /*005c*/ 	.byte	0x03, 0x1b
        /*005e*/ 	.short	0x00ff


	//----- nvinfo : EIATTR_MERCURY_ISA_VERSION
	.align		4
        /*0060*/ 	.byte	0x03, 0x5f
        /*0062*/ 	.short	0x0101


	//----- nvinfo : EIATTR_VRC_CTA_INIT_COUNT
	.align		4
        /*0064*/ 	.byte	0x02, 0x4a
	.zero		1
	.zero		1


	//----- nvinfo : EIATTR_EXIT_INSTR_OFFSETS
	.align		4
        /*0068*/ 	.byte	0x04, 0x1c
        /*006a*/ 	.short	(.L_136 - .L_135)


	//   ....[0]....
.L_135:
        /*006c*/ 	.word	0x00000070


	//   ....[1]....
        /*0070*/ 	.word	0x00000160


	//----- nvinfo : EIATTR_CBANK_PARAM_SIZE
	.align		4
.L_136:
        /*0074*/ 	.byte	0x03, 0x19
        /*0076*/ 	.short	0x0024


	//----- nvinfo : EIATTR_PARAM_CBANK
	.align		4
        /*0078*/ 	.byte	0x04, 0x0a
        /*007a*/ 	.short	(.L_138 - .L_137)
	.align		4
.L_137:
        /*007c*/ 	.word	index@(.nv.constant0._Z12init_neuronsPfS_S_Pii)
        /*0080*/ 	.short	0x0380
        /*0082*/ 	.short	0x0024


	//----- nvinfo : EIATTR_SW_WAR
	.align		4
.L_138:
        /*0084*/ 	.byte	0x04, 0x36
        /*0086*/ 	.short	(.L_140 - .L_139)
.L_139:
        /*0088*/ 	.word	0x00000008
.L_140:


//--------------------- .nv.info._Z13update_neuronPfS_S_S_PiS_S_iiiifiii --------------------------
	.section	.nv.info._Z13update_neuronPfS_S_S_PiS_S_iiiifiii,"",@"SHT_CUDA_INFO"
	.sectionflags	@""
	.align	4


	//----- nvinfo : EIATTR_CUDA_API_VERSION
	.align		4
        /*0000*/ 	.byte	0x04, 0x37
        /*0002*/ 	.short	(.L_142 - .L_141)
.L_141:
        /*0004*/ 	.word	0x00000082


	//----- nvinfo : EIATTR_KPARAM_INFO
	.align		4
.L_142:
        /*0008*/ 	.byte	0x04, 0x17
        /*000a*/ 	.short	(.L_144 - .L_143)
.L_143:
        /*000c*/ 	.word	0x00000000
        /*0010*/ 	.short	0x000e
        /*0012*/ 	.short	0x0054
        /*0014*/ 	.byte	0x00, 0xf0, 0x11, 0x00


	//----- nvinfo : EIATTR_KPARAM_INFO
	.align		4
.L_144:
        /*0018*/ 	.byte	0x04, 0x17
        /*001a*/ 	.short	(.L_146 - .L_145)
.L_145:
        /*001c*/ 	.word	0x00000000
        /*0020*/ 	.short	0x000d
        /*0022*/ 	.short	0x0050
        /*0024*/ 	.byte	0x00, 0xf0, 0x11, 0x00


	//----- nvinfo : EIATTR_KPARAM_INFO
	.align		4
.L_146:
        /*0028*/ 	.byte	0x04, 0x17
        /*002a*/ 	.short	(.L_148 - .L_147)
.L_147:
        /*002c*/ 	.word	0x00000000
        /*0030*/ 	.short	0x000c
        /*0032*/ 	.short	0x004c
        /*0034*/ 	.byte	0x00, 0xf0, 0x11, 0x00


	//----- nvinfo : EIATTR_KPARAM_INFO
	.align		4
.L_148:
        /*0038*/ 	.byte	0x04, 0x17
        /*003a*/ 	.short	(.L_150 - .L_149)
.L_149:
        /*003c*/ 	.word	0x00000000
        /*0040*/ 	.short	0x000b
        /*0042*/ 	.short	0x0048
        /*0044*/ 	.byte	0x00, 0xf0, 0x11, 0x00


	//----- nvinfo : EIATTR_KPARAM_INFO
	.align		4
.L_150:
        /*0048*/ 	.byte	0x04, 0x17
        /*004a*/ 	.short	(.L_152 - .L_151)
.L_151:
        /*004c*/ 	.word	0x00000000
        /*0050*/ 	.short	0x000a
        /*0052*/ 	.short	0x0044
        /*0054*/ 	.byte	0x00, 0xf0, 0x11, 0x00


	//----- nvinfo : EIATTR_KPARAM_INFO
	.align		4
.L_152:
        /*0058*/ 	.byte	0x04, 0x17
        /*005a*/ 	.short	(.L_154 - .L_153)
.L_153:
        /*005c*/ 	.word	0x00000000
        /*0060*/ 	.short	0x0009
        /*0062*/ 	.short	0x0040
        /*0064*/ 	.byte	0x00, 0xf0, 0x11, 0x00


	//----- nvinfo : EIATTR_KPARAM_INFO
	.align		4
.L_154:
        /*0068*/ 	.byte	0x04, 0x17
        /*006a*/ 	.short	(.L_156 - .L_155)
.L_155:
        /*006c*/ 	.word	0x00000000
        /*0070*/ 	.short	0x0008
        /*0072*/ 	.short	0x003c
        /*0074*/ 	.byte	0x00, 0xf0, 0x11, 0x00


	//----- nvinfo : EIATTR_KPARAM_INFO
	.align		4
.L_156:
        /*0078*/ 	.byte	0x04, 0x17
        /*007a*/ 	.short	(.L_158 - .L_157)
.L_157:
        /*007c*/ 	.word	0x00000000
        /*0080*/ 	.short	0x0007
        /*0082*/ 	.short	0x0038
        /*0084*/ 	.byte	0x00, 0xf0, 0x11, 0x00


	//----- nvinfo : EIATTR_KPARAM_INFO
	.align		4
.L_158:
        /*0088*/ 	.byte	0x04, 0x17
        /*008a*/ 	.short	(.L_160 - .L_159)
.L_159:
        /*008c*/ 	.word	0x00000000
        /*0090*/ 	.short	0x0006
        /*0092*/ 	.short	0x0030
        /*0094*/ 	.byte	0x00, 0xf5, 0x21, 0x00


	//----- nvinfo : EIATTR_KPARAM_INFO
	.align		4
.L_160:
        /*0098*/ 	.byte	0x04, 0x17
        /*009a*/ 	.short	(.L_162 - .L_161)
.L_161:
        /*009c*/ 	.word	0x00000000
        /*00a0*/ 	.short	0x0005
        /*00a2*/ 	.short	0x0028
        /*00a4*/ 	.byte	0x00, 0xf5, 0x21, 0x00


	//----- nvinfo : EIATTR_KPARAM_INFO
	.align		4
.L_162:
        /*00a8*/ 	.byte	0x04, 0x17
        /*00aa*/ 	.short	(.L_164 - .L_163)
.L_163:
        /*00ac*/ 	.word	0x00000000
        /*00b0*/ 	.short	0x0004
        /*00b2*/ 	.short	0x0020
        /*00b4*/ 	.byte	0x00, 0xf5, 0x21, 0x00


	//----- nvinfo : EIATTR_KPARAM_INFO
	.align		4
.L_164:
        /*00b8*/ 	.byte	0x04, 0x17
        /*00ba*/ 	.short	(.L_166 - .L_165)
.L_165:
        /*00bc*/ 	.word	0x00000000
        /*00c0*/ 	.short	0x0003
        /*00c2*/ 	.short	0x0018
        /*00c4*/ 	.byte	0x00, 0xf5, 0x21, 0x00


	//----- nvinfo : EIATTR_KPARAM_INFO
	.align		4
.L_166:
        /*00c8*/ 	.byte	0x04, 0x17
        /*00ca*/ 	.short	(.L_168 - .L_167)
.L_167:
        /*00cc*/ 	.word	0x00000000
        /*00d0*/ 	.short	0x0002
        /*00d2*/ 	.short	0x0010
        /*00d4*/ 	.byte	0x00, 0xf5, 0x21, 0x00


	//----- nvinfo : EIATTR_KPARAM_INFO
	.align		4
.L_168:
        /*00d8*/ 	.byte	0x04, 0x17
        /*00da*/ 	.short	(.L_170 - .L_169)
.L_169:
        /*00dc*/ 	.word	0x00000000
        /*00e0*/ 	.short	0x0001
        /*00e2*/ 	.short	0x0008
        /*00e4*/ 	.byte	0x00, 0xf5, 0x21, 0x00


	//----- nvinfo : EIATTR_KPARAM_INFO
	.align		4
.L_170:
        /*00e8*/ 	.byte	0x04, 0x17
        /*00ea*/ 	.short	(.L_172 - .L_171)
.L_171:
        /*00ec*/ 	.word	0x00000000
        /*00f0*/ 	.short	0x0000
        /*00f2*/ 	.short	0x0000
        /*00f4*/ 	.byte	0x00, 0xf5, 0x21, 0x00


	//----- nvinfo : EIATTR_SPARSE_MMA_MASK
	.align		4
.L_172:
        /*00f8*/ 	.byte	0x03, 0x50
        /*00fa*/ 	.short	0x0000


	//----- nvinfo : EIATTR_MAXREG_COUNT
	.align		4
        /*00fc*/ 	.byte	0x03, 0x1b
        /*00fe*/ 	.short	0x00ff


	//----- nvinfo : EIATTR_MERCURY_ISA_VERSION
	.align		4
        /*0100*/ 	.byte	0x03, 0x5f
        /*0102*/ 	.short	0x0101


	//----- nvinfo : EIATTR_VRC_CTA_INIT_COUNT
	.align		4
        /*0104*/ 	.byte	0x02, 0x4a
	.zero		1
	.zero		1


	//----- nvinfo : EIATTR_EXIT_INSTR_OFFSETS
	.align		4
        /*0108*/ 	.byte	0x04, 0x1c
        /*010a*/ 	.short	(.L_174 - .L_173)


	//   ....[0]....
.L_173:
        /*010c*/ 	.word	0x00000070


	//   ....[1]....
        /*0110*/ 	.word	0x00000440


	//   ....[2]....
        /*0114*/ 	.word	0x000004a0


	//----- nvinfo : EIATTR_CRS_STACK_SIZE
	.align		4
.L_174:
        /*0118*/ 	.byte	0x04, 0x1e
        /*011a*/ 	.short	(.L_176 - .L_175)
.L_175:
        /*011c*/ 	.word	0x00000000


	//----- nvinfo : EIATTR_CBANK_PARAM_SIZE
	.align		4
.L_176:
        /*0120*/ 	.byte	0x03, 0x19
        /*0122*/ 	.short	0x0058


	//----- nvinfo : EIATTR_PARAM_CBANK
	.align		4
        /*0124*/ 	.byte	0x04, 0x0a
        /*0126*/ 	.short	(.L_178 - .L_177)
	.align		4
.L_177:
        /*0128*/ 	.word	index@(.nv.constant0._Z13update_neuronPfS_S_S_PiS_S_iiiifiii)
        /*012c*/ 	.short	0x0380
        /*012e*/ 	.short	0x0058


	//----- nvinfo : EIATTR_SW_WAR
	.align		4
.L_178:
        /*0130*/ 	.byte	0x04, 0x36
        /*0132*/ 	.short	(.L_180 - .L_179)
.L_179:
        /*0134*/ 	.word	0x00000008
.L_180:


//--------------------- .nv.info._Z15synapse_currentPfPbS_S_PiS_i --------------------------
	.section	.nv.info._Z15synapse_currentPfPbS_S_PiS_i,"",@"SHT_CUDA_INFO"
	.sectionflags	@""
	.align	4


	//----- nvinfo : EIATTR_CUDA_API_VERSION
	.align		4
        /*0000*/ 	.byte	0x04, 0x37
        /*0002*/ 	.short	(.L_182 - .L_181)
.L_181:
        /*0004*/ 	.word	0x00000082


	//----- nvinfo : EIATTR_KPARAM_INFO
	.align		4
.L_182:
        /*0008*/ 	.byte	0x04, 0x17
        /*000a*/ 	.short	(.L_184 - .L_183)
.L_183:
        /*000c*/ 	.word	0x00000000
        /*0010*/ 	.short	0x0006
        /*0012*/ 	.short	0x0030
        /*0014*/ 	.byte	0x00, 0xf0, 0x11, 0x00


	//----- nvinfo : EIATTR_KPARAM_INFO
	.align		4
.L_184:
        /*0018*/ 	.byte	0x04, 0x17
        /*001a*/ 	.short	(.L_186 - .L_185)
.L_185:
        /*001c*/ 	.word	0x00000000
        /*0020*/ 	.short	0x0005
        /*0022*/ 	.short	0x0028
        /*0024*/ 	.byte	0x00, 0xf5, 0x21, 0x00


	//----- nvinfo : EIATTR_KPARAM_INFO
	.align		4
.L_186:
        /*0028*/ 	.byte	0x04, 0x17
        /*002a*/ 	.short	(.L_188 - .L_187)
.L_187:
        /*002c*/ 	.word	0x00000000
        /*0030*/ 	.short	0x0004
        /*0032*/ 	.short	0x0020
        /*0034*/ 	.byte	0x00, 0xf5, 0x21, 0x00


	//----- nvinfo : EIATTR_KPARAM_INFO
	.align		4
.L_188:
        /*0038*/ 	.byte	0x04, 0x17
        /*003a*/ 	.short	(.L_190 - .L_189)
.L_189:
        /*003c*/ 	.word	0x00000000
        /*0040*/ 	.short	0x0003
        /*0042*/ 	.short	0x0018
        /*0044*/ 	.byte	0x00, 0xf5, 0x21, 0x00


	//----- nvinfo : EIATTR_KPARAM_INFO
	.align		4
.L_190:
        /*0048*/ 	.byte	0x04, 0x17
        /*004a*/ 	.short	(.L_192 - .L_191)
.L_191:
        /*004c*/ 	.word	0x00000000
        /*0050*/ 	.short	0x0002
        /*0052*/ 	.short	0x0010
        /*0054*/ 	.byte	0x00, 0xf5, 0x21, 0x00


	//----- nvinfo : EIATTR_KPARAM_INFO
	.align		4
.L_192:
        /*0058*/ 	.byte	0x04, 0x17
        /*005a*/ 	.short	(.L_194 - .L_193)
.L_193:
        /*005c*/ 	.word	0x00000000
        /*0060*/ 	.short	0x0001
        /*0062*/ 	.short	0x0008
        /*0064*/ 	.byte	0x00, 0xf5, 0x21, 0x00


	//----- nvinfo : EIATTR_KPARAM_INFO
	.align		4
.L_194:
        /*0068*/ 	.byte	0x04, 0x17
        /*006a*/ 	.short	(.L_196 - .L_195)
.L_195:
        /*006c*/ 	.word	0x00000000
        /*0070*/ 	.short	0x0000
        /*0072*/ 	.short	0x0000
        /*0074*/ 	.byte	0x00, 0xf5, 0x21, 0x00


	//----- nvinfo : EIATTR_SPARSE_MMA_MASK
	.align		4
.L_196:
        /*0078*/ 	.byte	0x03, 0x50
        /*007a*/ 	.short	0x0000


	//----- nvinfo : EIATTR_MAXREG_COUNT
	.align		4
        /*007c*/ 	.byte	0x03, 0x1b
        /*007e*/ 	.short	0x00ff


	//----- nvinfo : EIATTR_MERCURY_ISA_VERSION
	.align		4
        /*0080*/ 	.byte	0x03, 0x5f
        /*0082*/ 	.short	0x0101


	//----- nvinfo : EIATTR_VRC_CTA_INIT_COUNT
	.align		4
        /*0084*/ 	.byte	0x02, 0x4a
	.zero		1
	.zero		1


	//----- nvinfo : EIATTR_EXIT_INSTR_OFFSETS
	.align		4
        /*0088*/ 	.byte	0x04, 0x1c
        /*008a*/ 	.short	(.L_198 - .L_197)


	//   ....[0]....
.L_197:
        /*008c*/ 	.word	0x000000c0


	//   ....[1]....
        /*0090*/ 	.word	0x00000120


	//   ....[2]....
        /*0094*/ 	.word	0x00000200


	//   ....[3]....
        /*0098*/ 	.word	0x00000270


	//----- nvinfo : EIATTR_CRS_STACK_SIZE
	.align		4
.L_198:
        /*009c*/ 	.byte	0x04, 0x1e
        /*009e*/ 	.short	(.L_200 - .L_199)
.L_199:
        /*00a0*/ 	.word	0x00000000


	//----- nvinfo : EIATTR_CBANK_PARAM_SIZE
	.align		4
.L_200:
        /*00a4*/ 	.byte	0x03, 0x19
        /*00a6*/ 	.short	0x0034


	//----- nvinfo : EIATTR_PARAM_CBANK
	.align		4
        /*00a8*/ 	.byte	0x04, 0x0a
        /*00aa*/ 	.short	(.L_202 - .L_201)
	.align		4
.L_201:
        /*00ac*/ 	.word	index@(.nv.constant0._Z15synapse_currentPfPbS_S_PiS_i)
        /*00b0*/ 	.short	0x0380
        /*00b2*/ 	.short	0x0034


	//----- nvinfo : EIATTR_SW_WAR
	.align		4
.L_202:
        /*00b4*/ 	.byte	0x04, 0x36
        /*00b6*/ 	.short	(.L_204 - .L_203)
.L_203:
        /*00b8*/ 	.word	0x00000008
.L_204:


//--------------------- .nv.info._Z19matrix_mul_syn_currPiPKbPKaS_ii --------------------------
	.section	.nv.info._Z19matrix_mul_syn_currPiPKbPKaS_ii,"",@"SHT_CUDA_INFO"
	.sectionflags	@""
	.align	4


	//----- nvinfo : EIATTR_CUDA_API_VERSION
	.align		4
        /*0000*/ 	.byte	0x04, 0x37
        /*0002*/ 	.short	(.L_206 - .L_205)
.L_205:
        /*0004*/ 	.word	0x00000082


	//----- nvinfo : EIATTR_KPARAM_INFO
	.align		4
.L_206:
        /*0008*/ 	.byte	0x04, 0x17
        /*000a*/ 	.short	(.L_208 - .L_207)
.L_207:
        /*000c*/ 	.word	0x00000000
        /*0010*/ 	.short	0x0005
        /*0012*/ 	.short	0x0024
        /*0014*/ 	.byte	0x00, 0xf0, 0x11, 0x00


	//----- nvinfo : EIATTR_KPARAM_INFO
	.align		4
.L_208:
        /*0018*/ 	.byte	0x04, 0x17
        /*001a*/ 	.short	(.L_210 - .L_209)
.L_209:
        /*001c*/ 	.word	0x00000000
        /*0020*/ 	.short	0x0004
        /*0022*/ 	.short	0x0020
        /*0024*/ 	.byte	0x00, 0xf0, 0x11, 0x00


	//----- nvinfo : EIATTR_KPARAM_INFO
	.align		4
.L_210:
        /*0028*/ 	.byte	0x04, 0x17
        /*002a*/ 	.short	(.L_212 - .L_211)
.L_211:
        /*002c*/ 	.word	0x00000000
        /*0030*/ 	.short	0x0003
        /*0032*/ 	.short	0x0018
        /*0034*/ 	.byte	0x00, 0xf5, 0x21, 0x00


	//----- nvinfo : EIATTR_KPARAM_INFO
	.align		4
.L_212:
        /*0038*/ 	.byte	0x04, 0x17
        /*003a*/ 	.short	(.L_214 - .L_213)
.L_213:
        /*003c*/ 	.word	0x00000000
        /*0040*/ 	.short	0x0002
        /*0042*/ 	.short	0x0010
        /*0044*/ 	.byte	0x00, 0xf5, 0x21, 0x00


	//----- nvinfo : EIATTR_KPARAM_INFO
	.align		4
.L_214:
        /*0048*/ 	.byte	0x04, 0x17
        /*004a*/ 	.short	(.L_216 - .L_215)
.L_215:
        /*004c*/ 	.word	0x00000000
        /*0050*/ 	.short	0x0001
        /*0052*/ 	.short	0x0008
        /*0054*/ 	.byte	0x00, 0xf5, 0x21, 0x00


	//----- nvinfo : EIATTR_KPARAM_INFO
	.align		4
.L_216:
        /*0058*/ 	.byte	0x04, 0x17
        /*005a*/ 	.short	(.L_218 - .L_217)
.L_217:
        /*005c*/ 	.word	0x00000000
        /*0060*/ 	.short	0x0000
        /*0062*/ 	.short	0x0000
        /*0064*/ 	.byte	0x00, 0xf5, 0x21, 0x00


	//----- nvinfo : EIATTR_SPARSE_MMA_MASK
	.align		4
.L_218:
        /*0068*/ 	.byte	0x03, 0x50
        /*006a*/ 	.short	0x0000


	//----- nvinfo : EIATTR_MAXREG_COUNT
	.align		4
        /*006c*/ 	.byte	0x03, 0x1b
        /*006e*/ 	.short	0x00ff


	//----- nvinfo : EIATTR_MERCURY_ISA_VERSION
	.align		4
        /*0070*/ 	.byte	0x03, 0x5f
        /*0072*/ 	.short	0x0101


	//----- nvinfo : EIATTR_VRC_CTA_INIT_COUNT
	.align		4
        /*0074*/ 	.byte	0x02, 0x4a
	.zero		1
	.zero		1


	//----- nvinfo : EIATTR_EXIT_INSTR_OFFSETS
	.align		4
        /*0078*/ 	.byte	0x04, 0x1c
        /*007a*/ 	.short	(.L_220 - .L_219)


	//   ....[0]....
.L_219:
        /*007c*/ 	.word	0x000000c0


	//   ....[1]....
        /*0080*/ 	.word	0x00000130


	//   ....[2]....
        /*0084*/ 	.word	0x000001f0


	//----- nvinfo : EIATTR_CBANK_PARAM_SIZE
	.align		4
.L_220:
        /*0088*/ 	.byte	0x03, 0x19
        /*008a*/ 	.short	0x0028


	//----- nvinfo : EIATTR_PARAM_CBANK
	.align		4
        /*008c*/ 	.byte	0x04, 0x0a
        /*008e*/ 	.short	(.L_222 - .L_221)
	.align		4
.L_221:
        /*0090*/ 	.word	index@(.nv.constant0._Z19matrix_mul_syn_currPiPKbPKaS_ii)
        /*0094*/ 	.short	0x0380
        /*0096*/ 	.short	0x0028


	//----- nvinfo : EIATTR_SW_WAR
	.align		4
.L_222:
        /*0098*/ 	.byte	0x04, 0x36
        /*009a*/ 	.short	(.L_224 - .L_223)
.L_223:
        /*009c*/ 	.word	0x00000008
.L_224:


//--------------------- .nv.callgraph             --------------------------
	.section	.nv.callgraph,"",@"SHT_CUDA_CALLGRAPH"
	.align	4
	.sectionentsize	8
	.align		4
        /*0000*/ 	.word	0x00000000
	.align		4
        /*0004*/ 	.word	0xffffffff
	.align		4
        /*0008*/ 	.word	0x00000000
	.align		4
        /*000c*/ 	.word	0xfffffffe
	.align		4
        /*0010*/ 	.word	0x00000000
	.align		4
        /*0014*/ 	.word	0xfffffffd
	.align		4
        /*0018*/ 	.word	0x00000000
	.align		4
        /*001c*/ 	.word	0xfffffffc


//--------------------- .nv.constant4             --------------------------
	.section	.nv.constant4,"a",@progbits
	.align	8
	.align		8
.nv.constant4:
        /*0000*/ 	.dword	precalc_xorwow_matrix
	.align		8
        /*0008*/ 	.dword	precalc_xorwow_offset_matrix
	.align		8
        /*0010*/ 	.dword	mrg32k3aM1
	.align		8
        /*0018*/ 	.dword	mrg32k3aM2
	.align		8
        /*0020*/ 	.dword	mrg32k3aM1SubSeq
	.align		8
        /*0028*/ 	.dword	mrg32k3aM2SubSeq
	.align		8
        /*0030*/ 	.dword	mrg32k3aM1Seq
	.align		8
        /*0038*/ 	.dword	mrg32k3aM2Seq


//--------------------- .nv.constant3             --------------------------
	.section	.nv.constant3,"a",@progbits
	.align	8
.nv.constant3:
	.type		__cr_lgamma_table,@object
	.size		__cr_lgamma_table,(.L_8 - __cr_lgamma_table)
__cr_lgamma_table:
        /*0000*/ 	.byte	0x00, 0x00, 0x00, 0x00, 0x00, 0x00, 0x00, 0x00, 0x00, 0x00, 0x00, 0x00, 0x00, 0x00, 0x00, 0x00
        /*0010*/ 	.byte	0xef, 0x39, 0xfa, 0xfe, 0x42, 0x2e, 0xe6, 0x3f, 0x02, 0x20, 0x2a, 0xfa, 0x0b, 0xab, 0xfc, 0x3f
        /*0020*/ 	.byte	0xf9, 0x2c, 0x92, 0x7c, 0xa7, 0x6c, 0x09, 0x40, 0xc9, 0x79, 0x44, 0x3c, 0x64, 0x26, 0x13, 0x40
        /*0030*/ 	.byte	0xca, 0x01, 0xcf, 0x3a, 0x27, 0x51, 0x1a, 0x40, 0x30, 0xcc, 0x2d, 0xf3, 0xe1, 0x0c, 0x21, 0x40
        /*0040*/ 	.byte	0x0d, 0xb7, 0xfc, 0x82, 0x8e, 0x35, 0x25, 0x40
.L_8:


//--------------------- .text._Z15make_some_noisePfii --------------------------
	.section	.text._Z15make_some_noisePfii,"ax",@progbits
	.align	128
        .global         _Z15make_some_noisePfii
        .type           _Z15make_some_noisePfii,@function
        .size           _Z15make_some_noisePfii,(.L_x_72 - _Z15make_some_noisePfii)
        .other          _Z15make_some_noisePfii,@"STO_CUDA_ENTRY STV_DEFAULT"
_Z15make_some_noisePfii:
.text._Z15make_some_noisePfii:
[----:B------:R-:W0:Y:S01]  /*0000*/  LDC R1, c[0x0][0x37c] ;  /* 0x0000df00ff017b82 */ /* 0x000e220000000800 */
[----:B------:R-:W1:Y:S07]  /*0010*/  S2R R0, SR_TID.X ;  /* 0x0000000000007919 */ /* 0x000e6e0000002100 */
[----:B------:R-:W1:Y:S01]  /*0020*/  S2UR UR4, SR_CTAID.X ;  /* 0x00000000000479c3 */ /* 0x000e620000002500 */
[----:B------:R-:W2:Y:S01]  /*0030*/  LDCU.64 UR6, c[0x0][0x388] ;  /* 0x00007100ff0677ac */ /* 0x000ea20008000a00 */
[----:B0-----:R-:W-:Y:S01]  /*0040*/  VIADD R1, R1, 0xffffffd0 ;  /* 0xffffffd001017836 */ /* 0x001fe20000000000 */
[----:B------:R-:W0:Y:S05]  /*0050*/  S2R R5, SR_TID.Y ;  /* 0x0000000000057919 */ /* 0x000e2a0000002200 */
[----:B------:R-:W1:Y:S08]  /*0060*/  LDC R3, c[0x0][0x360] ;  /* 0x0000d800ff037b82 */ /* 0x000e700000000800 */
[----:B------:R-:W0:Y:S08]  /*0070*/  S2UR UR5, SR_CTAID.Y ;  /* 0x00000000000579c3 */ /* 0x000e300000002600 */
[----:B------:R-:W0:Y:S01]  /*0080*/  LDC R8, c[0x0][0x364] ;  /* 0x0000d900ff087b82 */ /* 0x000e220000000800 */
[----:B-1----:R-:W-:-:S05]  /*0090*/  IMAD R3, R3, UR4, R0 ;  /* 0x0000000403037c24 */ /* 0x002fca000f8e0200 */
[----:B--2---:R-:W-:Y:S01]  /*00a0*/  ISETP.GE.AND P0, PT, R3, UR7, PT ;  /* 0x0000000703007c0c */ /* 0x004fe2000bf06270 */
[----:B0-----:R-:W-:-:S05]  /*00b0*/  IMAD R8, R8, UR5, R5 ;  /* 0x0000000508087c24 */ /* 0x001fca000f8e0205 */
[----:B------:R-:W-:-:S13]  /*00c0*/  ISETP.GE.OR P0, PT, R8, UR6, P0 ;  /* 0x0000000608007c0c */ /* 0x000fda0008706670 */
[----:B------:R-:W-:Y:S05]  /*00d0*/  @P0 EXIT ;  /* 0x000000000000094d */ /* 0x000fea0003800000 */
[----:B------:R-:W-:Y:S01]  /*00e0*/  IMAD.MOV.U32 R10, RZ, RZ, 0x2abc4dd5 ;  /* 0x2abc4dd5ff0a7424 */ /* 0x000fe200078e00ff */
[----:B------:R-:W-:Y:S01]  /*00f0*/  ISETP.NE.AND P0, PT, R3, RZ, PT ;  /* 0x000000ff0300720c */ /* 0x000fe20003f05270 */
[----:B------:R-:W-:Y:S01]  /*0100*/  IMAD.MOV.U32 R11, RZ, RZ, 0x58213ed2 ;  /* 0x58213ed2ff0b7424 */ /* 0x000fe200078e00ff */
[----:B------:R-:W0:Y:S01]  /*0110*/  LDCU.64 UR6, c[0x0][0x358] ;  /* 0x00006b00ff0677ac */ /* 0x000e220008000a00 */
[----:B------:R-:W-:Y:S01]  /*0120*/  IMAD.MOV.U32 R12, RZ, RZ, 0x455f2458 ;  /* 0x455f2458ff0c7424 */ /* 0x000fe200078e00ff */
[----:B------:R-:W-:Y:S01]  /*0130*/  BSSY.RECONVERGENT B0, `(.L_x_0) ;  /* 0x0000261000007945 */ /* 0x000fe20003800200 */
[----:B------:R-:W-:Y:S01]  /*0140*/  IMAD.MOV.U32 R13, RZ, RZ, -0x75bd8fc ;  /* 0xf8a42704ff0d7424 */ /* 0x000fe200078e00ff */
[----:B------:R1:W-:Y:S01]  /*0150*/  STL.64 [R1], R10 ;  /* 0x0000000a01007387 */ /* 0x0003e20000100a00 */
[----:B------:R-:W-:Y:S02]  /*0160*/  IMAD.MOV.U32 R14, RZ, RZ, -0x23270784 ;  /* 0xdcd8f87cff0e7424 */ /* 0x000fe400078e00ff */
[----:B------:R-:W-:Y:S01]  /*0170*/  IMAD.MOV.U32 R15, RZ, RZ, 0x511db0d6 ;  /* 0x511db0d6ff0f7424 */ /* 0x000fe200078e00ff */
[----:B------:R1:W-:Y:S01]  /*0180*/  STL.64 [R1+0x8], R12 ;  /* 0x0000080c01007387 */ /* 0x0003e20000100a00 */
[----:B------:R-:W-:-:S02]  /*0190*/  IMAD.MOV.U32 R2, RZ, RZ, R1 ;  /* 0x000000ffff027224 */ /* 0x000fc400078e0001 */
[----:B------:R-:W-:Y:S01]  /*01a0*/  IMAD.MOV.U32 R0, RZ, RZ, 0x58213ed2 ;  /* 0x58213ed2ff007424 */ /* 0x000fe200078e00ff */
[----:B------:R1:W-:Y:S01]  /*01b0*/  STL.64 [R1+0x10], R14 ;  /* 0x0000100e01007387 */ /* 0x0003e20000100a00 */
[----:B------:R-:W-:Y:S02]  /*01c0*/  IMAD.MOV.U32 R6, RZ, RZ, 0x455f2458 ;  /* 0x455f2458ff067424 */ /* 0x000fe400078e00ff */
[----:B------:R-:W-:Y:S01]  /*01d0*/  IMAD.MOV.U32 R5, RZ, RZ, 0x511db0d6 ;  /* 0x511db0d6ff057424 */ /* 0x000fe200078e00ff */
[----:B------:R-:W-:Y:S06]  /*01e0*/  @!P0 BRA `(.L_x_1) ;  /* 0x0000002400548947 */ /* 0x000fec0003800000 */
[--C-:B-1----:R-:W-:Y:S01]  /*01f0*/  SHF.R.S32.HI R14, RZ, 0x1f, R3.reuse ;  /* 0x0000001fff0e7819 */ /* 0x102fe20000011403 */
[----:B------:R-:W-:Y:S02]  /*0200*/  IMAD.MOV.U32 R13, RZ, RZ, R3 ;  /* 0x000000ffff0d7224 */ /* 0x000fe400078e0003 */
[----:B------:R-:W-:Y:S02]  /*0210*/  IMAD.MOV.U32 R12, RZ, RZ, RZ ;  /* 0x000000ffff0c7224 */ /* 0x000fe400078e00ff */
[----:B------:R-:W-:Y:S02]  /*0220*/  IMAD.MOV.U32 R0, RZ, RZ, 0x58213ed2 ;  /* 0x58213ed2ff007424 */ /* 0x000fe400078e00ff */
[----:B------:R-:W-:Y:S02]  /*0230*/  IMAD.MOV.U32 R6, RZ, RZ, 0x455f2458 ;  /* 0x455f2458ff067424 */ /* 0x000fe400078e00ff */
[----:B------:R-:W-:-:S07]  /*0240*/  IMAD.MOV.U32 R5, RZ, RZ, 0x511db0d6 ;  /* 0x511db0d6ff057424 */ /* 0x000fce00078e00ff */
.L_x_10:
[----:B-1----:R-:W-:Y:S01]  /*0250*/  LOP3.LUT R4, R13, 0x3, RZ, 0xc0, !PT ;  /* 0x000000030d047812 */ /* 0x002fe200078ec0ff */
[----:B------:R-:W-:Y:S03]  /*0260*/  BSSY.RECONVERGENT B1, `(.L_x_2) ;  /* 0x0000247000017945 */ /* 0x000fe60003800200 */
[----:B------:R-:W-:-:S04]  /*0270*/  ISETP.NE.U32.AND P0, PT, R4, RZ, PT ;  /* 0x000000ff0400720c */ /* 0x000fc80003f05070 */
[----:B------:R-:W-:-:S13]  /*0280*/  ISETP.NE.AND.EX P0, PT, RZ, RZ, PT, P0 ;  /* 0x000000ffff00720c */ /* 0x000fda0003f05300 */
[----:B------:R-:W-:Y:S05]  /*0290*/  @!P0 BRA `(.L_x_3) ;  /* 0x00000024000c8947 */ /* 0x000fea0003800000 */
[----:B------:R-:W1:Y:S01]  /*02a0*/  LDC.64 R10, c[0x4][RZ] ;  /* 0x01000000ff0a7b82 */ /* 0x000e620000000a00 */
[----:B------:R-:W-:Y:S01]  /*02b0*/  IMAD.MOV.U32 R0, RZ, RZ, RZ ;  /* 0x000000ffff007224 */ /* 0x000fe200078e00ff */
[----:B------:R-:W-:Y:S01]  /*02c0*/  CS2R R4, SRZ ;  /* 0x0000000000047805 */ /* 0x000fe2000001ff00 */
[----:B------:R-:W-:Y:S01]  /*02d0*/  IMAD.MOV.U32 R9, RZ, RZ, RZ ;  /* 0x000000ffff097224 */ /* 0x000fe200078e00ff */
[----:B------:R-:W-:Y:S01]  /*02e0*/  CS2R R6, SRZ ;  /* 0x0000000000067805 */ /* 0x000fe2000001ff00 */
[----:B-1----:R-:W-:-:S07]  /*02f0*/  IMAD.WIDE.U32 R10, R12, 0xc80, R10 ;  /* 0x00000c800c0a7825 */ /* 0x002fce00078e000a */
.L_x_5:
[----:B------:R-:W-:-:S06]  /*0300*/  IMAD R15, R9, 0x4, R2 ;  /* 0x00000004090f7824 */ /* 0x000fcc00078e0202 */
[----:B------:R-:W5:Y:S01]  /*0310*/  LDL R15, [R15+0x4] ;  /* 0x000004000f0f7983 */ /* 0x000f620000100800 */
[----:B------:R-:W-:-:S05]  /*0320*/  UMOV UR4, URZ ;  /* 0x000000ff00047c82 */ /* 0x000fca0008000000 */
.L_x_4:
[----:B-----5:R-:W-:Y:S01]  /*0330*/  SHF.R.U32.HI R23, RZ, UR4, R15 ;  /* 0x00000004ff177c19 */ /* 0x020fe2000801160f */
[----:B------:R-:W-:-:S03]  /*0340*/  IMAD.SHL.U32 R16, R9, 0x20, RZ ;  /* 0x0000002009107824 */ /* 0x000fc600078e00ff */
[----:B------:R-:W-:Y:S01]  /*0350*/  LOP3.LUT R17, R23, 0x1, RZ, 0xc0, !PT ;  /* 0x0000000117117812 */ /* 0x000fe200078ec0ff */
[----:B------:R-:W-:-:S03]  /*0360*/  VIADD R16, R16, UR4 ;  /* 0x0000000410107c36 */ /* 0x000fc60008000000 */
[----:B------:R-:W-:Y:S01]  /*0370*/  ISETP.NE.U32.AND P0, PT, R17, 0x1, PT ;  /* 0x000000011100780c */ /* 0x000fe20003f05070 */
[----:B------:R-:W-:-:S03]  /*0380*/  IMAD R17, R16, 0x5, RZ ;  /* 0x0000000510117824 */ /* 0x000fc600078e02ff */
[----:B------:R-:W-:Y:S01]  /*0390*/  R2P PR, R23, 0x7e ;  /* 0x0000007e17007804 */ /* 0x000fe20000000000 */
[----:B------:R-:W-:-:S08]  /*03a0*/  IMAD.WIDE.U32 R16, R17, 0x4, R10 ;  /* 0x0000000411107825 */ /* 0x000fd000078e000a */
[----:B0-----:R-:W2:Y:S04]  /*03b0*/  @!P0 LDG.E R19, desc[UR6][R16.64] ;  /* 0x0000000610138981 */ /* 0x001ea8000c1e1900 */
[----:B------:R-:W3:Y:S04]  /*03c0*/  @P1 LDG.E R21, desc[UR6][R16.64+0x14] ;  /* 0x0000140610151981 */ /* 0x000ee8000c1e1900 */
[----:B------:R-:W4:Y:S04]  /*03d0*/  @!P0 LDG.E R18, desc[UR6][R16.64+0x10] ;  /* 0x0000100610128981 */ /* 0x000f28000c1e1900 */
[----:B------:R-:W4:Y:S04]  /*03e0*/  @P2 LDG.E R25, desc[UR6][R16.64+0x28] ;  /* 0x0000280610192981 */ /* 0x000f28000c1e1900 */
[----:B------:R-:W4:Y:S04]  /*03f0*/  @P1 LDG.E R20, desc[UR6][R16.64+0x24] ;  /* 0x0000240610141981 */ /* 0x000f28000c1e1900 */
[----:B------:R-:W4:Y:S04]  /*0400*/  @P3 LDG.E R27, desc[UR6][R16.64+0x3c] ;  /* 0x00003c06101b3981 */ /* 0x000f28000c1e1900 */
[----:B------:R-:W4:Y:S04]  /*0410*/  @P2 LDG.E R22, desc[UR6][R16.64+0x38] ;  /* 0x0000380610162981 */ /* 0x000f28000c1e1900 */
[----:B------:R-:W4:Y:S04]  /*0420*/  @P4 LDG.E R29, desc[UR6][R16.64+0x50] ;  /* 0x00005006101d4981 */ /* 0x000f28000c1e1900 */
[----:B------:R-:W4:Y:S01]  /*0430*/  @P5 LDG.E R24, desc[UR6][R16.64+0x64] ;  /* 0x0000640610185981 */ /* 0x000f22000c1e1900 */
[----:B--2---:R-:W-:-:S03]  /*0440*/  @!P0 LOP3.LUT R0, R0, R19, RZ, 0x3c, !PT ;  /* 0x0000001300008212 */ /* 0x004fc600078e3cff */
[----:B------:R-:W2:Y:S01]  /*0450*/  @!P0 LDG.E R19, desc[UR6][R16.64+0x4] ;  /* 0x0000040610138981 */ /* 0x000ea2000c1e1900 */
[----:B---3--:R-:W-:-:S03]  /*0460*/  @P1 LOP3.LUT R0, R0, R21, RZ, 0x3c, !PT ;  /* 0x0000001500001212 */ /* 0x008fc600078e3cff */
[----:B------:R-:W3:Y:S01]  /*0470*/  @!P0 LDG.E R21, desc[UR6][R16.64+0xc] ;  /* 0x00000c0610158981 */ /* 0x000ee2000c1e1900 */
[----:B----4-:R-:W-:-:S03]  /*0480*/  @!P0 LOP3.LUT R5, R5, R18, RZ, 0x3c, !PT ;  /* 0x0000001205058212 */ /* 0x010fc600078e3cff */
[----:B------:R-:W4:Y:S01]  /*0490*/  @!P0 LDG.E R18, desc[UR6][R16.64+0x8] ;  /* 0x0000080610128981 */ /* 0x000f22000c1e1900 */
[----:B------:R-:W-:-:S03]  /*04a0*/  @P2 LOP3.LUT R0, R0, R25, RZ, 0x3c, !PT ;  /* 0x0000001900002212 */ /* 0x000fc600078e3cff */
[----:B------:R-:W4:Y:S01]  /*04b0*/  @P1 LDG.E R25, desc[UR6][R16.64+0x18] ;  /* 0x0000180610191981 */ /* 0x000f22000c1e1900 */
[----:B------:R-:W-:-:S03]  /*04c0*/  @P1 LOP3.LUT R5, R5, R20, RZ, 0x3c, !PT ;  /* 0x0000001405051212 */ /* 0x000fc600078e3cff */
[----:B------:R-:W4:Y:S01]  /*04d0*/  @P1 LDG.E R20, desc[UR6][R16.64+0x1c] ;  /* 0x00001c0610141981 */ /* 0x000f22000c1e1900 */
[----:B------:R-:W-:-:S03]  /*04e0*/  @P3 LOP3.LUT R0, R0, R27, RZ, 0x3c, !PT ;  /* 0x0000001b00003212 */ /* 0x000fc600078e3cff */
[----:B------:R-:W4:Y:S01]  /*04f0*/  @P1 LDG.E R27, desc[UR6][R16.64+0x20] ;  /* 0x00002006101b1981 */ /* 0x000f22000c1e1900 */
[----:B------:R-:W-:-:S03]  /*0500*/  @P2 LOP3.LUT R5, R5, R22, RZ, 0x3c, !PT ;  /* 0x0000001605052212 */ /* 0x000fc600078e3cff */
[----:B------:R-:W4:Y:S01]  /*0510*/  @P3 LDG.E R22, desc[UR6][R16.64+0x4c] ;  /* 0x00004c0610163981 */ /* 0x000f22000c1e1900 */
[----:B--2---:R-:W-:-:S03]  /*0520*/  @!P0 LOP3.LUT R6, R6, R19, RZ, 0x3c, !PT ;  /* 0x0000001306068212 */ /* 0x004fc600078e3cff */
[----:B------:R-:W2:Y:S01]  /*0530*/  @P2 LDG.E R19, desc[UR6][R16.64+0x2c] ;  /* 0x00002c0610132981 */ /* 0x000ea2000c1e1900 */
[----:B---3--:R-:W-:-:S03]  /*0540*/  @!P0 LOP3.LUT R4, R4, R21, RZ, 0x3c, !PT ;  /* 0x0000001504048212 */ /* 0x008fc600078e3cff */
[----:B------:R-:W3:Y:S01]  /*0550*/  @P2 LDG.E R21, desc[UR6][R16.64+0x34] ;  /* 0x0000340610152981 */ /* 0x000ee2000c1e1900 */
[----:B----4-:R-:W-:-:S03]  /*0560*/  @!P0 LOP3.LUT R7, R7, R18, RZ, 0x3c, !PT ;  /* 0x0000001207078212 */ /* 0x010fc600078e3cff */
[----:B------:R-:W4:Y:S01]  /*0570*/  @P2 LDG.E R18, desc[UR6][R16.64+0x30] ;  /* 0x0000300610122981 */ /* 0x000f22000c1e1900 */
        /* <DEDUP_REMOVED lines=10> */
[----:B--2---:R-:W-:-:S03]  /*0620*/  @P2 LOP3.LUT R6, R6, R19, RZ, 0x3c, !PT ;  /* 0x0000001306062212 */ /* 0x004fc600078e3cff */
[----:B------:R-:W2:Y:S01]  /*0630*/  @P4 LDG.E R19, desc[UR6][R16.64+0x54] ;  /* 0x0000540610134981 */ /* 0x000ea2000c1e1900 */
[----:B---3--:R-:W-:-:S03]  /*0640*/  @P2 LOP3.LUT R4, R4, R21, RZ, 0x3c, !PT ;  /* 0x0000001504042212 */ /* 0x008fc600078e3cff */
[----:B------:R-:W3:Y:S01]  /*0650*/  @P4 LDG.E R21, desc[UR6][R16.64+0x5c] ;  /* 0x00005c0610154981 */ /* 0x000ee2000c1e1900 */
[----:B----4-:R-:W-:-:S03]  /*0660*/  @P2 LOP3.LUT R7, R7, R18, RZ, 0x3c, !PT ;  /* 0x0000001207072212 */ /* 0x010fc600078e3cff */
        /* <DEDUP_REMOVED lines=9> */
[----:B------:R-:W-:Y:S02]  /*0700*/  LOP3.LUT P0, RZ, R23, 0x80, RZ, 0xc0, !PT ;  /* 0x0000008017ff7812 */ /* 0x000fe4000780c0ff */
[----:B------:R-:W-:-:S04]  /*0710*/  @P5 LOP3.LUT R0, R0, R24, RZ, 0x3c, !PT ;  /* 0x0000001800005212 */ /* 0x000fc800078e3cff */
[----:B------:R-:W-:-:S07]  /*0720*/  @P6 LOP3.LUT R0, R0, R29, RZ, 0x3c, !PT ;  /* 0x0000001d00006212 */ /* 0x000fce00078e3cff */
[----:B------:R-:W4:Y:S04]  /*0730*/  @P0 LDG.E R29, desc[UR6][R16.64+0x8c] ;  /* 0x00008c06101d0981 */ /* 0x000f28000c1e1900 */
        /* <DEDUP_REMOVED lines=15> */
[----:B------:R-:W-:Y:S02]  /*0830*/  @P0 LOP3.LUT R0, R0, R29, RZ, 0x3c, !PT ;  /* 0x0000001d00000212 */ /* 0x000fe400078e3cff */
[----:B--2---:R-:W-:Y:S02]  /*0840*/  @P6 LOP3.LUT R6, R6, R19, RZ, 0x3c, !PT ;  /* 0x0000001306066212 */ /* 0x004fe400078e3cff */
[----:B---3--:R-:W-:Y:S02]  /*0850*/  @P6 LOP3.LUT R4, R4, R21, RZ, 0x3c, !PT ;  /* 0x0000001504046212 */ /* 0x008fe400078e3cff */
[----:B----4-:R-:W-:Y:S02]  /*0860*/  @P6 LOP3.LUT R7, R7, R18, RZ, 0x3c, !PT ;  /* 0x0000001207076212 */ /* 0x010fe400078e3cff */
[----:B------:R-:W-:Y:S02]  /*0870*/  @P0 LOP3.LUT R6, R6, R25, RZ, 0x3c, !PT ;  /* 0x0000001906060212 */ /* 0x000fe400078e3cff */
[----:B------:R-:W-:-:S02]  /*0880*/  @P6 LOP3.LUT R5, R5, R20, RZ, 0x3c, !PT ;  /* 0x0000001405056212 */ /* 0x000fc400078e3cff */
[----:B------:R-:W-:Y:S02]  /*0890*/  @P0 LOP3.LUT R4, R4, R27, RZ, 0x3c, !PT ;  /* 0x0000001b04040212 */ /* 0x000fe400078e3cff */
[----:B------:R-:W-:Y:S02]  /*08a0*/  @P0 LOP3.LUT R5, R5, R24, RZ, 0x3c, !PT ;  /* 0x0000001805050212 */ /* 0x000fe400078e3cff */
[----:B------:R-:W-:Y:S02]  /*08b0*/  @P0 LOP3.LUT R7, R7, R22, RZ, 0x3c, !PT ;  /* 0x0000001607070212 */ /* 0x000fe400078e3cff */
[----:B------:R-:W-:-:S13]  /*08c0*/  R2P PR, R23.B1, 0x7f ;  /* 0x0000007f17007804 */ /* 0x000fda0000001000 */
[----:B------:R-:W2:Y:S04]  /*08d0*/  @P0 LDG.E R19, desc[UR6][R16.64+0xa0] ;  /* 0x0000a00610130981 */ /* 0x000ea8000c1e1900 */
[----:B------:R-:W3:Y:S04]  /*08e0*/  @P1 LDG.E R27, desc[UR6][R16.64+0xb4] ;  /* 0x0000b406101b1981 */ /* 0x000ee8000c1e1900 */
[----:B------:R-:W4:Y:S04]  /*08f0*/  @P2 LDG.E R29, desc[UR6][R16.64+0xc8] ;  /* 0x0000c806101d2981 */ /* 0x000f28000c1e1900 */
[----:B------:R-:W4:Y:S04]  /*0900*/  @P3 LDG.E R18, desc[UR6][R16.64+0xdc] ;  /* 0x0000dc0610123981 */ /* 0x000f28000c1e1900 */
[----:B------:R-:W4:Y:S04]  /*0910*/  @P0 LDG.E R26, desc[UR6][R16.64+0xb0] ;  /* 0x0000b006101a0981 */ /* 0x000f28000c1e1900 */
[----:B------:R-:W4:Y:S04]  /*0920*/  @P0 LDG.E R21, desc[UR6][R16.64+0xa4] ;  /* 0x0000a40610150981 */ /* 0x000f28000c1e1900 */
[----:B------:R-:W4:Y:S04]  /*0930*/  @P0 LDG.E R24, desc[UR6][R16.64+0xa8] ;  /* 0x0000a80610180981 */ /* 0x000f28000c1e1900 */
[----:B------:R-:W4:Y:S04]  /*0940*/  @P0 LDG.E R25, desc[UR6][R16.64+0xac] ;  /* 0x0000ac0610190981 */ /* 0x000f28000c1e1900 */
[----:B------:R-:W4:Y:S04]  /*0950*/  @P1 LDG.E R22, desc[UR6][R16.64+0xc4] ;  /* 0x0000c40610161981 */ /* 0x000f28000c1e1900 */
[----:B------:R-:W4:Y:S01]  /*0960*/  @P2 LDG.E R20, desc[UR6][R16.64+0xd8] ;  /* 0x0000d80610142981 */ /* 0x000f22000c1e1900 */
[----:B--2---:R-:W-:-:S03]  /*0970*/  @P0 LOP3.LUT R0, R0, R19, RZ, 0x3c, !PT ;  /* 0x0000001300000212 */ /* 0x004fc600078e3cff */
[----:B------:R-:W2:Y:S01]  /*0980*/  @P4 LDG.E R19, desc[UR6][R16.64+0xf0] ;  /* 0x0000f00610134981 */ /* 0x000ea2000c1e1900 */
[----:B---3--:R-:W-:-:S03]  /*0990*/  @P1 LOP3.LUT R0, R0, R27, RZ, 0x3c, !PT ;  /* 0x0000001b00001212 */ /* 0x008fc600078e3cff */
[----:B------:R-:W3:Y:S01]  /*09a0*/  @P6 LDG.E R27, desc[UR6][R16.64+0x118] ;  /* 0x00011806101b6981 */ /* 0x000ee2000c1e1900 */
[----:B----4-:R-:W-:-:S04]  /*09b0*/  @P2 LOP3.LUT R0, R0, R29, RZ, 0x3c, !PT ;  /* 0x0000001d00002212 */ /* 0x010fc800078e3cff */
[----:B------:R-:W-:Y:S02]  /*09c0*/  @P3 LOP3.LUT R0, R0, R18, RZ, 0x3c, !PT ;  /* 0x0000001200003212 */ /* 0x000fe400078e3cff */
[----:B------:R-:W4:Y:S01]  /*09d0*/  @P3 LDG.E R18, desc[UR6][R16.64+0xec] ;  /* 0x0000ec0610123981 */ /* 0x000f22000c1e1900 */
[----:B------:R-:W-:-:S03]  /*09e0*/  @P0 LOP3.LUT R5, R5, R26, RZ, 0x3c, !PT ;  /* 0x0000001a05050212 */ /* 0x000fc600078e3cff */
[----:B------:R-:W3:Y:S01]  /*09f0*/  @P5 LDG.E R26, desc[UR6][R16.64+0x114] ;  /* 0x00011406101a5981 */ /* 0x000ee2000c1e1900 */
[----:B------:R-:W-:-:S03]  /*0a00*/  @P0 LOP3.LUT R6, R6, R21, RZ, 0x3c, !PT ;  /* 0x0000001506060212 */ /* 0x000fc600078e3cff */
[----:B------:R-:W3:Y:S01]  /*0a10*/  @P5 LDG.E R21, desc[UR6][R16.64+0x104] ;  /* 0x0001040610155981 */ /* 0x000ee2000c1e1900 */
[----:B------:R-:W-:-:S03]  /*0a20*/  @P0 LOP3.LUT R7, R7, R24, RZ, 0x3c, !PT ;  /* 0x0000001807070212 */ /* 0x000fc600078e3cff */
[----:B------:R-:W3:Y:S01]  /*0a30*/  @P4 LDG.E R24, desc[UR6][R16.64+0x100] ;  /* 0x0001000610184981 */ /* 0x000ee2000c1e1900 */
[----:B------:R-:W-:Y:S02]  /*0a40*/  @P0 LOP3.LUT R4, R4, R25, RZ, 0x3c, !PT ;  /* 0x0000001904040212 */ /* 0x000fe400078e3cff */
[----:B------:R-:W-:Y:S01]  /*0a50*/  LOP3.LUT P0, RZ, R23, 0x8000, RZ, 0xc0, !PT ;  /* 0x0000800017ff7812 */ /* 0x000fe2000780c0ff */
[----:B------:R-:W3:Y:S01]  /*0a60*/  @P1 LDG.E R25, desc[UR6][R16.64+0xc0] ;  /* 0x0000c00610191981 */ /* 0x000ee2000c1e1900 */
[----:B------:R-:W-:-:S03]  /*0a70*/  @P1 LOP3.LUT R5, R5, R22, RZ, 0x3c, !PT ;  /* 0x0000001605051212 */ /* 0x000fc600078e3cff */
[----:B------:R-:W3:Y:S04]  /*0a80*/  @P1 LDG.E R23, desc[UR6][R16.64+0xb8] ;  /* 0x0000b80610171981 */ /* 0x000ee8000c1e1900 */
[----:B------:R-:W3:Y:S01]  /*0a90*/  @P1 LDG.E R22, desc[UR6][R16.64+0xbc] ;  /* 0x0000bc0610161981 */ /* 0x000ee2000c1e1900 */
[----:B--2---:R-:W-:-:S03]  /*0aa0*/  @P4 LOP3.LUT R0, R0, R19, RZ, 0x3c, !PT ;  /* 0x0000001300004212 */ /* 0x004fc600078e3cff */
[----:B------:R-:W2:Y:S04]  /*0ab0*/  @P0 LDG.E R29, desc[UR6][R16.64+0x12c] ;  /* 0x00012c06101d0981 */ /* 0x000ea8000c1e1900 */
[----:B------:R-:W2:Y:S01]  /*0ac0*/  @P2 LDG.E R19, desc[UR6][R16.64+0xcc] ;  /* 0x0000cc0610132981 */ /* 0x000ea2000c1e1900 */
[----:B------:R-:W-:-:S03]  /*0ad0*/  @P2 LOP3.LUT R5, R5, R20, RZ, 0x3c, !PT ;  /* 0x0000001405052212 */ /* 0x000fc600078e3cff */
[----:B------:R-:W2:Y:S01]  /*0ae0*/  @P4 LDG.E R20, desc[UR6][R16.64+0xf8] ;  /* 0x0000f80610144981 */ /* 0x000ea2000c1e1900 */
[----:B----4-:R-:W-:-:S03]  /*0af0*/  @P3 LOP3.LUT R5, R5, R18, RZ, 0x3c, !PT ;  /* 0x0000001205053212 */ /* 0x010fc600078e3cff */
[----:B------:R-:W4:Y:S01]  /*0b00*/  @P2 LDG.E R18, desc[UR6][R16.64+0xd0] ;  /* 0x0000d00610122981 */ /* 0x000f22000c1e1900 */
[----:B---3--:R-:W-:-:S03]  /*0b10*/  @P5 LOP3.LUT R0, R0, R21, RZ, 0x3c, !PT ;  /* 0x0000001500005212 */ /* 0x008fc600078e3cff */
[----:B------:R-:W3:Y:S01]  /*0b20*/  @P2 LDG.E R21, desc[UR6][R16.64+0xd4] ;  /* 0x0000d40610152981 */ /* 0x000ee2000c1e1900 */
[----:B------:R-:W-:-:S03]  /*0b30*/  @P6 LOP3.LUT R0, R0, R27, RZ, 0x3c, !PT ;  /* 0x0000001b00006212 */ /* 0x000fc600078e3cff */
        /* <DEDUP_REMOVED lines=9> */
[----:B--2---:R-:W-:-:S03]  /*0bd0*/  @P2 LOP3.LUT R6, R6, R19, RZ, 0x3c, !PT ;  /* 0x0000001306062212 */ /* 0x004fc600078e3cff */
[----:B------:R-:W2:Y:S01]  /*0be0*/  @P4 LDG.E R19, desc[UR6][R16.64+0xfc] ;  /* 0x0000fc0610134981 */ /* 0x000ea2000c1e1900 */
[----:B----4-:R-:W-:-:S03]  /*0bf0*/  @P2 LOP3.LUT R7, R7, R18, RZ, 0x3c, !PT ;  /* 0x0000001207072212 */ /* 0x010fc600078e3cff */
[----:B------:R-:W4:Y:S01]  /*0c00*/  @P5 LDG.E R18, desc[UR6][R16.64+0x10c] ;  /* 0x00010c0610125981 */ /* 0x000f22000c1e1900 */
[----:B------:R-:W-:Y:S02]  /*0c10*/  @P5 LOP3.LUT R5, R5, R26, RZ, 0x3c, !PT ;  /* 0x0000001a05055212 */ /* 0x000fe400078e3cff */
[----:B---3--:R-:W-:Y:S02]  /*0c20*/  @P2 LOP3.LUT R4, R4, R21, RZ, 0x3c, !PT ;  /* 0x0000001504042212 */ /* 0x008fe400078e3cff */
[----:B------:R-:W3:Y:S01]  /*0c30*/  @P5 LDG.E R21, desc[UR6][R16.64+0x108] ;  /* 0x0001080610155981 */ /* 0x000ee2000c1e1900 */
[----:B------:R-:W-:-:S03]  /*0c40*/  @P0 LOP3.LUT R0, R0, R29, RZ, 0x3c, !PT ;  /* 0x0000001d00000212 */ /* 0x000fc600078e3cff */
[----:B------:R-:W3:Y:S01]  /*0c50*/  @P0 LDG.E R29, desc[UR6][R16.64+0x138] ;  /* 0x00013806101d0981 */ /* 0x000ee2000c1e1900 */
[----:B------:R-:W-:-:S03]  /*0c60*/  @P3 LOP3.LUT R4, R4, R25, RZ, 0x3c, !PT ;  /* 0x0000001904043212 */ /* 0x000fc600078e3cff */
[----:B------:R-:W3:Y:S01]  /*0c70*/  @P6 LDG.E R25, desc[UR6][R16.64+0x11c] ;  /* 0x00011c0610196981 */ /* 0x000ee2000c1e1900 */
[----:B------:R-:W-:-:S03]  /*0c80*/  @P3 LOP3.LUT R6, R6, R23, RZ, 0x3c, !PT ;  /* 0x0000001706063212 */ /* 0x000fc600078e3cff */
[----:B------:R-:W3:Y:S01]  /*0c90*/  @P5 LDG.E R23, desc[UR6][R16.64+0x110] ;  /* 0x0001100610175981 */ /* 0x000ee2000c1e1900 */
[----:B------:R-:W-:Y:S02]  /*0ca0*/  @P3 LOP3.LUT R7, R7, R22, RZ, 0x3c, !PT ;  /* 0x0000001607073212 */ /* 0x000fe400078e3cff */
[----:B------:R-:W-:Y:S01]  /*0cb0*/  @P4 LOP3.LUT R6, R6, R27, RZ, 0x3c, !PT ;  /* 0x0000001b06064212 */ /* 0x000fe200078e3cff */
[----:B------:R-:W3:Y:S01]  /*0cc0*/  @P0 LDG.E R22, desc[UR6][R16.64+0x134] ;  /* 0x0001340610160981 */ /* 0x000ee2000c1e1900 */
[----:B------:R-:W-:-:S03]  /*0cd0*/  @P4 LOP3.LUT R7, R7, R20, RZ, 0x3c, !PT ;  /* 0x0000001407074212 */ /* 0x000fc600078e3cff */
[----:B------:R-:W3:Y:S01]  /*0ce0*/  @P6 LDG.E R20, desc[UR6][R16.64+0x120] ;  /* 0x0001200610146981 */ /* 0x000ee2000c1e1900 */
[----:B------:R-:W-:-:S03]  /*0cf0*/  @P6 LOP3.LUT R5, R5, R24, RZ, 0x3c, !PT ;  /* 0x0000001805056212 */ /* 0x000fc600078e3cff */
[----:B------:R-:W3:Y:S04]  /*0d00*/  @P6 LDG.E R27, desc[UR6][R16.64+0x124] ;  /* 0x00012406101b6981 */ /* 0x000ee8000c1e1900 */
[----:B------:R-:W3:Y:S01]  /*0d10*/  @P0 LDG.E R24, desc[UR6][R16.64+0x13c] ;  /* 0x00013c0610180981 */ /* 0x000ee2000c1e1900 */
[----:B--2---:R-:W-:-:S03]  /*0d20*/  @P4 LOP3.LUT R4, R4, R19, RZ, 0x3c, !PT ;  /* 0x0000001304044212 */ /* 0x004fc600078e3cff */
[----:B------:R-:W2:Y:S01]  /*0d30*/  @P0 LDG.E R19, desc[UR6][R16.64+0x130] ;  /* 0x0001300610130981 */ /* 0x000ea2000c1e1900 */
[----:B------:R-:W-:-:S04]  /*0d40*/  UIADD3 UR4, UPT, UPT, UR4, 0x10, URZ ;  /* 0x0000001004047890 */ /* 0x000fc8000fffe0ff */
[----:B------:R-:W-:Y:S01]  /*0d50*/  UISETP.NE.AND UP0, UPT, UR4, 0x20, UPT ;  /* 0x000000200400788c */ /* 0x000fe2000bf05270 */
[----:B----4-:R-:W-:Y:S02]  /*0d60*/  @P5 LOP3.LUT R7, R7, R18, RZ, 0x3c, !PT ;  /* 0x0000001207075212 */ /* 0x010fe400078e3cff */
[----:B---3--:R-:W-:-:S04]  /*0d70*/  @P5 LOP3.LUT R6, R6, R21, RZ, 0x3c, !PT ;  /* 0x0000001506065212 */ /* 0x008fc800078e3cff */
[----:B------:R-:W-:Y:S02]  /*0d80*/  @P6 LOP3.LUT R6, R6, R25, RZ, 0x3c, !PT ;  /* 0x0000001906066212 */ /* 0x000fe400078e3cff */
[----:B------:R-:W-:Y:S02]  /*0d90*/  @P5 LOP3.LUT R4, R4, R23, RZ, 0x3c, !PT ;  /* 0x0000001704045212 */ /* 0x000fe400078e3cff */
[----:B------:R-:W-:Y:S02]  /*0da0*/  @P6 LOP3.LUT R7, R7, R20, RZ, 0x3c, !PT ;  /* 0x0000001407076212 */ /* 0x000fe400078e3cff */
[----:B------:R-:W-:Y:S02]  /*0db0*/  @P6 LOP3.LUT R4, R4, R27, RZ, 0x3c, !PT ;  /* 0x0000001b04046212 */ /* 0x000fe400078e3cff */
[----:B------:R-:W-:Y:S02]  /*0dc0*/  @P0 LOP3.LUT R7, R7, R22, RZ, 0x3c, !PT ;  /* 0x0000001607070212 */ /* 0x000fe400078e3cff */
[----:B------:R-:W-:-:S02]  /*0dd0*/  @P0 LOP3.LUT R5, R5, R24, RZ, 0x3c, !PT ;  /* 0x0000001805050212 */ /* 0x000fc400078e3cff */
[----:B------:R-:W-:Y:S02]  /*0de0*/  @P0 LOP3.LUT R4, R4, R29, RZ, 0x3c, !PT ;  /* 0x0000001d04040212 */ /* 0x000fe400078e3cff */
[----:B--2---:R-:W-:Y:S01]  /*0df0*/  @P0 LOP3.LUT R6, R6, R19, RZ, 0x3c, !PT ;  /* 0x0000001306060212 */ /* 0x004fe200078e3cff */
[----:B------:R-:W-:Y:S06]  /*0e00*/  BRA.U UP0, `(.L_x_4) ;  /* 0xfffffff500487547 */ /* 0x000fec000b83ffff */
[----:B------:R-:W-:-:S05]  /*0e10*/  VIADD R9, R9, 0x1 ;  /* 0x0000000109097836 */ /* 0x000fca0000000000 */
[----:B------:R-:W-:-:S13]  /*0e20*/  ISETP.NE.AND P0, PT, R9, 0x5, PT ;  /* 0x000000050900780c */ /* 0x000fda0003f05270 */
[----:B------:R-:W-:Y:S05]  /*0e30*/  @P0 BRA `(.L_x_5) ;  /* 0xfffffff400300947 */ /* 0x000fea000383ffff */
[----:B------:R-:W-:Y:S01]  /*0e40*/  LOP3.LUT R9, R13, 0x3, RZ, 0xc0, !PT ;  /* 0x000000030d097812 */ /* 0x000fe200078ec0ff */
[----:B------:R1:W-:Y:S03]  /*0e50*/  STL.64 [R1+0x8], R6 ;  /* 0x0000080601007387 */ /* 0x0003e60000100a00 */
[----:B------:R-:W-:Y:S01]  /*0e60*/  ISETP.NE.U32.AND P0, PT, R9, 0x1, PT ;  /* 0x000000010900780c */ /* 0x000fe20003f05070 */
[----:B------:R1:W-:Y:S03]  /*0e70*/  STL.64 [R1+0x10], R4 ;  /* 0x0000100401007387 */ /* 0x0003e60000100a00 */
[----:B------:R-:W-:Y:S01]  /*0e80*/  ISETP.NE.AND.EX P0, PT, RZ, RZ, PT, P0 ;  /* 0x000000ffff00720c */ /* 0x000fe20003f05300 */
[----:B------:R1:W-:-:S12]  /*0e90*/  STL [R1+0x4], R0 ;  /* 0x0000040001007387 */ /* 0x0003d80000100800 */
[----:B-1----:R-:W-:Y:S05]  /*0ea0*/  @!P0 BRA `(.L_x_3) ;  /* 0x0000001800088947 */ /* 0x002fea0003800000 */
[----:B------:R-:W-:Y:S01]  /*0eb0*/  UMOV UR4, URZ ;  /* 0x000000ff00047c82 */ /* 0x000fe20008000000 */
[----:B------:R-:W-:Y:S01]  /*0ec0*/  UMOV UR5, URZ ;  /* 0x000000ff00057c82 */ /* 0x000fe20008000000 */
[----:B------:R-:W-:Y:S02]  /*0ed0*/  IMAD.MOV.U32 R0, RZ, RZ, RZ ;  /* 0x000000ffff007224 */ /* 0x000fe400078e00ff */
[----:B------:R-:W-:Y:S02]  /*0ee0*/  IMAD.MOV.U32 R9, RZ, RZ, RZ ;  /* 0x000000ffff097224 */ /* 0x000fe400078e00ff */
[----:B------:R-:W-:Y:S02]  /*0ef0*/  IMAD.MOV.U32 R4, RZ, RZ, RZ ;  /* 0x000000ffff047224 */ /* 0x000fe400078e00ff */
[----:B------:R-:W-:Y:S02]  /*0f00*/  IMAD.MOV.U32 R7, RZ, RZ, RZ ;  /* 0x000000ffff077224 */ /* 0x000fe400078e00ff */
[----:B------:R-:W-:-:S02]  /*0f10*/  IMAD.U32 R5, RZ, RZ, UR4 ;  /* 0x00000004ff057e24 */ /* 0x000fc4000f8e00ff */
[----:B------:R-:W-:-:S07]  /*0f20*/  IMAD.U32 R6, RZ, RZ, UR5 ;  /* 0x00000005ff067e24 */ /* 0x000fce000f8e00ff */
.L_x_7:
[----:B------:R-:W-:-:S06]  /*0f30*/  IMAD R15, R9, 0x4, R2 ;  /* 0x00000004090f7824 */ /* 0x000fcc00078e0202 */
[----:B------:R-:W5:Y:S01]  /*0f40*/  LDL R15, [R15+0x4] ;  /* 0x000004000f0f7983 */ /* 0x000f620000100800 */
[----:B------:R-:W-:-:S05]  /*0f50*/  UMOV UR4, URZ ;  /* 0x000000ff00047c82 */ /* 0x000fca0008000000 */
.L_x_6:
        /* <DEDUP_REMOVED lines=8> */
[----:B------:R-:W2:Y:S04]  /*0fe0*/  @!P0 LDG.E R19, desc[UR6][R16.64] ;  /* 0x0000000610138981 */ /* 0x000ea8000c1e1900 */
        /* <DEDUP_REMOVED lines=169> */
[----:B------:R1:W-:Y:S03]  /*1a80*/  STL [R1+0x4], R0 ;  /* 0x0000040001007387 */ /* 0x0003e60000100800 */
[----:B------:R-:W-:Y:S01]  /*1a90*/  ISETP.NE.U32.AND P0, PT, R9, 0x3, PT ;  /* 0x000000030900780c */ /* 0x000fe20003f05070 */
[----:B------:R1:W-:Y:S03]  /*1aa0*/  STL.64 [R1+0x8], R6 ;  /* 0x0000080601007387 */ /* 0x0003e60000100a00 */
[----:B------:R-:W-:Y:S01]  /*1ab0*/  ISETP.NE.AND.EX P0, PT, RZ, RZ, PT, P0 ;  /* 0x000000ffff00720c */ /* 0x000fe20003f05300 */
[----:B------:R1:W-:-:S12]  /*1ac0*/  STL.64 [R1+0x10], R4 ;  /* 0x0000100401007387 */ /* 0x0003d80000100a00 */
[----:B-1----:R-:W-:Y:S05]  /*1ad0*/  @P0 BRA `(.L_x_3) ;  /* 0x0000000800fc0947 */ /* 0x002fea0003800000 */
        /* <DEDUP_REMOVED lines=8> */
.L_x_9:
[----:B------:R-:W-:-:S06]  /*1b60*/  IMAD R15, R9, 0x4, R2 ;  /* 0x00000004090f7824 */ /* 0x000fcc00078e0202 */
[----:B------:R-:W5:Y:S01]  /*1b70*/  LDL R15, [R15+0x4] ;  /* 0x000004000f0f7983 */ /* 0x000f620000100800 */
[----:B------:R-:W-:-:S05]  /*1b80*/  UMOV UR4, URZ ;  /* 0x000000ff00047c82 */ /* 0x000fca0008000000 */
.L_x_8:
        /* <DEDUP_REMOVED lines=177> */
[----:B------:R1:W-:Y:S04]  /*26a0*/  STL [R1+0x4], R0 ;  /* 0x0000040001007387 */ /* 0x0003e80000100800 */
[----:B------:R1:W-:Y:S04]  /*26b0*/  STL.64 [R1+0x8], R6 ;  /* 0x0000080601007387 */ /* 0x0003e80000100a00 */
[----:B------:R1:W-:Y:S02]  /*26c0*/  STL.64 [R1+0x10], R4 ;  /* 0x0000100401007387 */ /* 0x0003e40000100a00 */
.L_x_3:
[----:B0-----:R-:W-:Y:S05]  /*26d0*/  BSYNC.RECONVERGENT B1 ;  /* 0x0000000000017941 */ /* 0x001fea0003800200 */
.L_x_2:
[C---:B------:R-:W-:Y:S01]  /*26e0*/  ISETP.GE.U32.AND P0, PT, R13.reuse, 0x4, PT ;  /* 0x000000040d00780c */ /* 0x040fe20003f06070 */
[----:B------:R-:W-:Y:S01]  /*26f0*/  VIADD R12, R12, 0x1 ;  /* 0x000000010c0c7836 */ /* 0x000fe20000000000 */
[--C-:B------:R-:W-:Y:S02]  /*2700*/  SHF.R.U64 R13, R13, 0x2, R14.reuse ;  /* 0x000000020d0d7819 */ /* 0x100fe4000000120e */
[----:B------:R-:W-:Y:S02]  /*2710*/  ISETP.GE.U32.AND.EX P0, PT, R14, RZ, PT, P0 ;  /* 0x000000ff0e00720c */ /* 0x000fe40003f06100 */
[----:B------:R-:W-:-:S11]  /*2720*/  SHF.R.U32.HI R14, RZ, 0x2, R14 ;  /* 0x00000002ff0e7819 */ /* 0x000fd6000001160e */
[----:B------:R-:W-:Y:S05]  /*2730*/  @P0 BRA `(.L_x_10) ;  /* 0xffffffd800c40947 */ /* 0x000fea000383ffff */
.L_x_1:
[----:B0-----:R-:W-:Y:S05]  /*2740*/  BSYNC.RECONVERGENT B0 ;  /* 0x0000000000007941 */ /* 0x001fea0003800200 */
.L_x_0:
[----:B------:R-:W-:Y:S01]  /*2750*/  ISETP.NE.AND P0, PT, R8, RZ, PT ;  /* 0x000000ff0800720c */ /* 0x000fe20003f05270 */
[----:B------:R-:W-:-:S12]  /*2760*/  BSSY.RECONVERGENT B0, `(.L_x_11) ;  /* 0x0000258000007945 */ /* 0x000fd80003800200 */
[----:B------:R-:W-:Y:S05]  /*2770*/  @!P0 BRA `(.L_x_12) ;  /* 0x0000002400588947 */ /* 0x000fea0003800000 */
[----:B-1----:R-:W-:Y:S02]  /*2780*/  IMAD.MOV.U32 R12, RZ, RZ, R8 ;  /* 0x000000ffff0c7224 */ /* 0x002fe400078e0008 */
[----:B------:R-:W-:Y:S02]  /*2790*/  IMAD.MOV.U32 R13, RZ, RZ, RZ ;  /* 0x000000ffff0d7224 */ /* 0x000fe400078e00ff */
[----:B------:R-:W-:-:S07]  /*27a0*/  IMAD.MOV.U32 R14, RZ, RZ, RZ ;  /* 0x000000ffff0e7224 */ /* 0x000fce00078e00ff */
.L_x_21:
[----:B0-----:R-:W-:Y:S01]  /*27b0*/  LOP3.LUT R4, R12, 0x3, RZ, 0xc0, !PT ;  /* 0x000000030c047812 */ /* 0x001fe200078ec0ff */
[----:B------:R-:W-:Y:S03]  /*27c0*/  BSSY.RECONVERGENT B1, `(.L_x_13) ;  /* 0x000024b000017945 */ /* 0x000fe60003800200 */
[----:B------:R-:W-:-:S04]  /*27d0*/  ISETP.NE.U32.AND P0, PT, R4, RZ, PT ;  /* 0x000000ff0400720c */ /* 0x000fc80003f05070 */
[----:B------:R-:W-:-:S13]  /*27e0*/  ISETP.NE.AND.EX P0, PT, RZ, RZ, PT, P0 ;  /* 0x000000ffff00720c */ /* 0x000fda0003f05300 */
[----:B------:R-:W-:Y:S05]  /*27f0*/  @!P0 BRA `(.L_x_14) ;  /* 0x00000024001c8947 */ /* 0x000fea0003800000 */
[----:B------:R-:W0:Y:S01]  /*2800*/  LDC.64 R10, c[0x4][0x8] ;  /* 0x01000200ff0a7b82 */ /* 0x000e220000000a00 */
[----:B------:R-:W-:Y:S01]  /*2810*/  UMOV UR4, URZ ;  /* 0x000000ff00047c82 */ /* 0x000fe20008000000 */
[----:B------:R-:W-:Y:S01]  /*2820*/  UMOV UR5, URZ ;  /* 0x000000ff00057c82 */ /* 0x000fe20008000000 */
[----:B------:R-:W-:Y:S02]  /*2830*/  IMAD.MOV.U32 R0, RZ, RZ, RZ ;  /* 0x000000ffff007224 */ /* 0x000fe400078e00ff */
[----:B------:R-:W-:Y:S02]  /*2840*/  IMAD.MOV.U32 R9, RZ, RZ, RZ ;  /* 0x000000ffff097224 */ /* 0x000fe400078e00ff */
[----:B------:R-:W-:Y:S02]  /*2850*/  IMAD.MOV.U32 R4, RZ, RZ, RZ ;  /* 0x000000ffff047224 */ /* 0x000fe400078e00ff */
[----:B------:R-:W-:Y:S02]  /*2860*/  IMAD.MOV.U32 R7, RZ, RZ, RZ ;  /* 0x000000ffff077224 */ /* 0x000fe400078e00ff */
[----:B------:R-:W-:-:S02]  /*2870*/  IMAD.U32 R5, RZ, RZ, UR4 ;  /* 0x00000004ff057e24 */ /* 0x000fc4000f8e00ff */
[----:B------:R-:W-:Y:S02]  /*2880*/  IMAD.U32 R6, RZ, RZ, UR5 ;  /* 0x00000005ff067e24 */ /* 0x000fe4000f8e00ff */
[----:B0-----:R-:W-:-:S07]  /*2890*/  IMAD.WIDE.U32 R10, R14, 0xc80, R10 ;  /* 0x00000c800e0a7825 */ /* 0x001fce00078e000a */
.L_x_16:
[----:B------:R-:W-:-:S06]  /*28a0*/  IMAD R15, R9, 0x4, R2 ;  /* 0x00000004090f7824 */ /* 0x000fcc00078e0202 */
[----:B------:R-:W5:Y:S01]  /*28b0*/  LDL R15, [R15+0x4] ;  /* 0x000004000f0f7983 */ /* 0x000f620000100800 */
[----:B------:R-:W-:-:S05]  /*28c0*/  UMOV UR4, URZ ;  /* 0x000000ff00047c82 */ /* 0x000fca0008000000 */
.L_x_15:
        /* <DEDUP_REMOVED lines=183> */
[----:B0-----:R-:W-:Y:S05]  /*3440*/  @!P0 BRA `(.L_x_14) ;  /* 0x0000001800088947 */ /* 0x001fea0003800000 */
        /* <DEDUP_REMOVED lines=8> */
.L_x_18:
[----:B------:R-:W-:-:S06]  /*34d0*/  IMAD R15, R9, 0x4, R2 ;  /* 0x00000004090f7824 */ /* 0x000fcc00078e0202 */
[----:B------:R-:W5:Y:S01]  /*34e0*/  LDL R15, [R15+0x4] ;  /* 0x000004000f0f7983 */ /* 0x000f620000100800 */
[----:B------:R-:W-:-:S05]  /*34f0*/  UMOV UR4, URZ ;  /* 0x000000ff00047c82 */ /* 0x000fca0008000000 */
.L_x_17:
        /* <DEDUP_REMOVED lines=183> */
[----:B0-----:R-:W-:Y:S05]  /*4070*/  @P0 BRA `(.L_x_14) ;  /* 0x0000000800fc0947 */ /* 0x001fea0003800000 */
        /* <DEDUP_REMOVED lines=8> */
.L_x_20:
[----:B------:R-:W-:-:S06]  /*4100*/  IMAD R15, R9, 0x4, R2 ;  /* 0x00000004090f7824 */ /* 0x000fcc00078e0202 */
[----:B------:R-:W5:Y:S01]  /*4110*/  LDL R15, [R15+0x4] ;  /* 0x000004000f0f7983 */ /* 0x000f620000100800 */
[----:B------:R-:W-:-:S05]  /*4120*/  UMOV UR4, URZ ;  /* 0x000000ff00047c82 */ /* 0x000fca0008000000 */
.L_x_19:
        /* <DEDUP_REMOVED lines=180> */
.L_x_14:
[----:B------:R-:W-:Y:S05]  /*4c70*/  BSYNC.RECONVERGENT B1 ;  /* 0x0000000000017941 */ /* 0x000fea0003800200 */
.L_x_13:
[----:B------:R-:W-:Y:S01]  /*4c80*/  ISETP.GT.U32.AND P0, PT, R12, 0x3, PT ;  /* 0x000000030c00780c */ /* 0x000fe20003f04070 */
[----:B------:R-:W-:Y:S01]  /*4c90*/  VIADD R14, R14, 0x1 ;  /* 0x000000010e0e7836 */ /* 0x000fe20000000000 */
[--C-:B------:R-:W-:Y:S02]  /*4ca0*/  SHF.R.U64 R12, R12, 0x2, R13.reuse ;  /* 0x000000020c0c7819 */ /* 0x100fe4000000120d */
[----:B------:R-:W-:Y:S02]  /*4cb0*/  ISETP.GT.U32.AND.EX P0, PT, R13, RZ, PT, P0 ;  /* 0x000000ff0d00720c */ /* 0x000fe40003f04100 */
[----:B------:R-:W-:-:S11]  /*4cc0*/  SHF.R.U32.HI R13, RZ, 0x2, R13 ;  /* 0x00000002ff0d7819 */ /* 0x000fd6000001160d */
[----:B------:R-:W-:Y:S05]  /*4cd0*/  @P0 BRA `(.L_x_21) ;  /* 0xffffffd800b40947 */ /* 0x000fea000383ffff */
.L_x_12:
[----:B------:R-:W-:Y:S05]  /*4ce0*/  BSYNC.RECONVERGENT B0 ;  /* 0x0000000000007941 */ /* 0x000fea0003800200 */
.L_x_11:
[----:B01----:R-:W-:Y:S01]  /*4cf0*/  SHF.R.U32.HI R7, RZ, 0x2, R0 ;  /* 0x00000002ff077819 */ /* 0x003fe20000011600 */
[----:B------:R-:W-:Y:S03]  /*4d00*/  BSSY.RECONVERGENT B0, `(.L_x_22) ;  /* 0x000003d000007945 */ /* 0x000fe60003800200 */
[----:B------:R-:W-:Y:S01]  /*4d10*/  LOP3.LUT R7, R7, R0, RZ, 0x3c, !PT ;  /* 0x0000000007077212 */ /* 0x000fe200078e3cff */
[----:B------:R-:W-:-:S04]  /*4d20*/  IMAD.SHL.U32 R0, R5, 0x10, RZ ;  /* 0x0000001005007824 */ /* 0x000fc800078e00ff */
[----:B------:R-:W-:-:S05]  /*4d30*/  IMAD.SHL.U32 R2, R7, 0x2, RZ ;  /* 0x0000000207027824 */ /* 0x000fca00078e00ff */
[----:B------:R-:W-:Y:S01]  /*4d40*/  LOP3.LUT R0, R7, R2, R0, 0x96, !PT ;  /* 0x0000000207007212 */ /* 0x000fe200078e9600 */
[----:B------:R-:W-:-:S03]  /*4d50*/  IMAD.MOV.U32 R7, RZ, RZ, 0x2f800000 ;  /* 0x2f800000ff077424 */ /* 0x000fc600078e00ff */
[----:B------:R-:W-:-:S05]  /*4d60*/  LOP3.LUT R5, R0, R5, RZ, 0x3c, !PT ;  /* 0x0000000500057212 */ /* 0x000fca00078e3cff */
[----:B------:R-:W-:-:S04]  /*4d70*/  IMAD R0, R8, 0x587c5, R5 ;  /* 0x000587c508007824 */ /* 0x000fc800078e0205 */
[----:B------:R-:W-:-:S05]  /*4d80*/  VIADD R0, R0, 0x2ac1d59a ;  /* 0x2ac1d59a00007836 */ /* 0x000fca0000000000 */
[----:B------:R-:W-:-:S05]  /*4d90*/  I2FP.F32.U32 R0, R0 ;  /* 0x0000000000007245 */ /* 0x000fca0000201000 */
[----:B------:R-:W-:Y:S01]  /*4da0*/  FFMA R0, R0, R7, 1.1641532182693481445e-10 ;  /* 0x2f00000000007423 */ /* 0x000fe20000000007 */
[----:B------:R-:W-:-:S04]  /*4db0*/  IMAD.MOV.U32 R7, RZ, RZ, 0x3e055027 ;  /* 0x3e055027ff077424 */ /* 0x000fc800078e00ff */
[----:B------:R-:W-:-:S13]  /*4dc0*/  FSETP.GEU.AND P0, PT, R0, 1.175494350822287508e-38, PT ;  /* 0x008000000000780b */ /* 0x000fda0003f0e000 */
[----:B------:R-:W-:-:S04]  /*4dd0*/  @!P0 FMUL R0, R0, 8388608 ;  /* 0x4b00000000008820 */ /* 0x000fc80000400000 */
[----:B------:R-:W-:-:S05]  /*4de0*/  VIADD R2, R0, 0xc0d55555 ;  /* 0xc0d5555500027836 */ /* 0x000fca0000000000 */
[----:B------:R-:W-:-:S05]  /*4df0*/  LOP3.LUT R9, R2, 0xff800000, RZ, 0xc0, !PT ;  /* 0xff80000002097812 */ /* 0x000fca00078ec0ff */
[----:B------:R-:W-:Y:S01]  /*4e00*/  IMAD.IADD R2, R0, 0x1, -R9 ;  /* 0x0000000100027824 */ /* 0x000fe200078e0a09 */
[----:B------:R-:W-:-:S03]  /*4e10*/  I2FP.F32.S32 R9, R9 ;  /* 0x0000000900097245 */ /* 0x000fc60000201400 */
[----:B------:R-:W-:Y:S01]  /*4e20*/  FADD R4, R2, -1 ;  /* 0xbf80000002047421 */ /* 0x000fe20000000000 */
[----:B------:R-:W-:Y:S02]  /*4e30*/  FSEL R2, RZ, -23, P0 ;  /* 0xc1b80000ff027808 */ /* 0x000fe40000000000 */
[----:B------:R-:W-:Y:S01]  /*4e40*/  ISETP.GT.U32.AND P0, PT, R0, 0x7f7fffff, PT ;  /* 0x7f7fffff0000780c */ /* 0x000fe20003f04070 */
[C---:B------:R-:W-:Y:S02]  /*4e50*/  FFMA R7, R4.reuse, -R7, 0.14084610342979431152 ;  /* 0x3e1039f604077423 */ /* 0x040fe40000000807 */
[----:B------:R-:W-:Y:S01]  /*4e60*/  FFMA R9, R9, 1.1920928955078125e-07, R2 ;  /* 0x3400000009097823 */ /* 0x000fe20000000002 */
[----:B------:R-:W-:Y:S02]  /*4e70*/  IMAD.SHL.U32 R2, R5, 0x10, RZ ;  /* 0x0000001005027824 */ /* 0x000fe400078e00ff */
[----:B------:R-:W-:-:S04]  /*4e80*/  FFMA R7, R4, R7, -0.12148627638816833496 ;  /* 0xbdf8cdcc04077423 */ /* 0x000fc80000000007 */
[----:B------:R-:W-:-:S04]  /*4e90*/  FFMA R7, R4, R7, 0.13980610668659210205 ;  /* 0x3e0f295504077423 */ /* 0x000fc80000000007 */
[----:B------:R-:W-:-:S04]  /*4ea0*/  FFMA R7, R4, R7, -0.16684235632419586182 ;  /* 0xbe2ad8b904077423 */ /* 0x000fc80000000007 */
[----:B------:R-:W-:-:S04]  /*4eb0*/  FFMA R7, R4, R7, 0.20012299716472625732 ;  /* 0x3e4ced0b04077423 */ /* 0x000fc80000000007 */
[----:B------:R-:W-:-:S04]  /*4ec0*/  FFMA R7, R4, R7, -0.24999669194221496582 ;  /* 0xbe7fff2204077423 */ /* 0x000fc80000000007 */
[----:B------:R-:W-:Y:S01]  /*4ed0*/  FFMA R11, R4, R7, 0.33333182334899902344 ;  /* 0x3eaaaa78040b7423 */ /* 0x000fe20000000007 */
[----:B------:R-:W-:-:S03]  /*4ee0*/  SHF.R.U32.HI R7, RZ, 0x2, R6 ;  /* 0x00000002ff077819 */ /* 0x000fc60000011606 */
[----:B------:R-:W-:Y:S01]  /*4ef0*/  FFMA R11, R4, R11, -0.5 ;  /* 0xbf000000040b7423 */ /* 0x000fe2000000000b */
[----:B------:R-:W-:-:S03]  /*4f00*/  LOP3.LUT R7, R7, R6, RZ, 0x3c, !PT ;  /* 0x0000000607077212 */ /* 0x000fc600078e3cff */
[----:B------:R-:W-:-:S04]  /*4f10*/  FMUL R11, R4, R11 ;  /* 0x0000000b040b7220 */ /* 0x000fc80000400000 */
[----:B------:R-:W-:Y:S01]  /*4f20*/  FFMA R6, R4, R11, R4 ;  /* 0x0000000b04067223 */ /* 0x000fe20000000004 */
[----:B------:R-:W-:Y:S02]  /*4f30*/  IMAD.MOV.U32 R11, RZ, RZ, 0x7f800000 ;  /* 0x7f800000ff0b7424 */ /* 0x000fe400078e00ff */
[----:B------:R-:W-:Y:S02]  /*4f40*/  IMAD.SHL.U32 R4, R7, 0x2, RZ ;  /* 0x0000000207047824 */ /* 0x000fe400078e00ff */
[----:B------:R-:W-:Y:S01]  /*4f50*/  FFMA R6, R9, 0.69314718246459960938, R6 ;  /* 0x3f31721809067823 */ /* 0x000fe20000000006 */
[C---:B------:R-:W-:Y:S01]  /*4f60*/  @P0 FFMA R6, R0.reuse, R11, +INF ;  /* 0x7f80000000060423 */ /* 0x040fe2000000000b */
[----:B------:R-:W-:Y:S02]  /*4f70*/  FSETP.NEU.AND P0, PT, R0, RZ, PT ;  /* 0x000000ff0000720b */ /* 0x000fe40003f0d000 */
[----:B------:R-:W-:Y:S01]  /*4f80*/  LOP3.LUT R2, R7, R4, R2, 0x96, !PT ;  /* 0x0000000407027212 */ /* 0x000fe200078e9602 */
[----:B------:R-:W-:-:S03]  /*4f90*/  FMUL R6, R6, -2 ;  /* 0xc000000006067820 */ /* 0x000fc60000400000 */
[----:B------:R-:W-:Y:S02]  /*4fa0*/  LOP3.LUT R5, R2, R5, RZ, 0x3c, !PT ;  /* 0x0000000502057212 */ /* 0x000fe400078e3cff */
[----:B------:R-:W-:-:S03]  /*4fb0*/  FSEL R7, R6, +INF , P0 ;  /* 0x7f80000006077808 */ /* 0x000fc60000000000 */
[----:B------:R-:W-:Y:S01]  /*4fc0*/  IMAD R5, R8, 0x587c5, R5 ;  /* 0x000587c508057824 */ /* 0x000fe200078e0205 */
[----:B------:R0:W1:Y:S01]  /*4fd0*/  MUFU.RSQ R2, R7 ;  /* 0x0000000700027308 */ /* 0x0000620000001400 */
[----:B------:R-:W-:Y:S02]  /*4fe0*/  VIADD R0, R7, 0xf3000000 ;  /* 0xf300000007007836 */ /* 0x000fe40000000000 */
[----:B------:R-:W-:-:S03]  /*4ff0*/  VIADD R5, R5, 0x2ac75d5f ;  /* 0x2ac75d5f05057836 */ /* 0x000fc60000000000 */
[----:B------:R-:W-:Y:S01]  /*5000*/  ISETP.GT.U32.AND P0, PT, R0, 0x727fffff, PT ;  /* 0x727fffff0000780c */ /* 0x000fe20003f04070 */
[----:B------:R-:W-:Y:S01]  /*5010*/  IMAD.MOV.U32 R0, RZ, RZ, 0x30c90fdb ;  /* 0x30c90fdbff007424 */ /* 0x000fe200078e00ff */
[----:B------:R-:W-:-:S05]  /*5020*/  I2FP.F32.U32 R5, R5 ;  /* 0x0000000500057245 */ /* 0x000fca0000201000 */
[----:B------:R-:W-:-:S06]  /*5030*/  FFMA R10, R5, R0, 7.314590599882819788e-10 ;  /* 0x30490fdb050a7423 */ /* 0x000fcc0000000000 */
[----:B01----:R-:W-:Y:S05]  /*5040*/  @!P0 BRA `(.L_x_23) ;  /* 0x0000000000108947 */ /* 0x003fea0003800000 */
[----:B------:R-:W-:-:S07]  /*5050*/  MOV R9, 0x5070 ;  /* 0x0000507000097802 */ /* 0x000fce0000000f00 */
[----:B------:R-:W-:Y:S05]  /*5060*/  CALL.REL.NOINC `($__internal_0_$__cuda_sm20_sqrt_rn_f32_slowpath) ;  /* 0x0000000000547944 */ /* 0x000fea0003c00000 */
[----:B------:R-:W-:Y:S01]  /*5070*/  IMAD.MOV.U32 R0, RZ, RZ, R2 ;  /* 0x000000ffff007224 */ /* 0x000fe200078e0002 */
[----:B------:R-:W-:Y:S06]  /*5080*/  BRA `(.L_x_24) ;  /* 0x0000000000107947 */ /* 0x000fec0003800000 */
.L_x_23:
[----:B------:R-:W-:Y:S01]  /*5090*/  FMUL.FTZ R0, R7, R2 ;  /* 0x0000000207007220 */ /* 0x000fe20000410000 */
[----:B------:R-:W-:-:S03]  /*50a0*/  FMUL.FTZ R2, R2, 0.5 ;  /* 0x3f00000002027820 */ /* 0x000fc60000410000 */
[----:B------:R-:W-:-:S04]  /*50b0*/  FFMA R5, -R0, R0, R7 ;  /* 0x0000000000057223 */ /* 0x000fc80000000107 */
[----:B------:R-:W-:-:S07]  /*50c0*/  FFMA R0, R5, R2, R0 ;  /* 0x0000000205007223 */ /* 0x000fce0000000000 */
.L_x_24:
[----:B------:R-:W-:Y:S05]  /*50d0*/  BSYNC.RECONVERGENT B0 ;  /* 0x0000000000007941 */ /* 0x000fea0003800200 */
.L_x_22:
[----:B------:R-:W-:Y:S01]  /*50e0*/  FMUL.RZ R9, R10, 0.15915493667125701904 ;  /* 0x3e22f9830a097820 */ /* 0x000fe2000040c000 */
[----:B------:R-:W0:Y:S01]  /*50f0*/  LDC.64 R6, c[0x0][0x380] ;  /* 0x0000e000ff067b82 */ /* 0x000e220000000a00 */
[----:B------:R-:W1:Y:S02]  /*5100*/  LDCU UR8, c[0x0][0x388] ;  /* 0x00007100ff0877ac */ /* 0x000e640008000800 */
[----:B------:R-:W2:Y:S01]  /*5110*/  MUFU.SIN R5, R9 ;  /* 0x0000000900057308 */ /* 0x000ea20000000400 */
[----:B------:R-:W-:Y:S01]  /*5120*/  UMOV UR4, 0x9999999a ;  /* 0x9999999a00047882 */ /* 0x000fe20000000000 */
[----:B------:R-:W-:Y:S01]  /*5130*/  UMOV UR5, 0x3fa99999 ;  /* 0x3fa9999900057882 */ /* 0x000fe20000000000 */
[----:B-1----:R-:W-:Y:S02]  /*5140*/  IMAD R3, R3, UR8, R8 ;  /* 0x0000000803037c24 */ /* 0x002fe4000f8e0208 */
[----:B--2---:R-:W-:-:S04]  /*5150*/  FMUL R0, R5, R0 ;  /* 0x0000000005007220 */ /* 0x004fc80000400000 */
[----:B------:R-:W1:Y:S01]  /*5160*/  F2F.F64.F32 R4, R0 ;  /* 0x0000000000047310 */ /* 0x000e620000201800 */
[----:B0-----:R-:W-:Y:S01]  /*5170*/  IMAD.WIDE R2, R3, 0x4, R6 ;  /* 0x0000000403027825 */ /* 0x001fe200078e0206 */
[----:B-1----:R-:W-:-:S10]  /*5180*/  DADD R4, R4, UR4 ;  /* 0x0000000404047e29 */ /* 0x002fd40008000000 */
[----:B------:R-:W0:Y:S02]  /*5190*/  F2F.F32.F64 R5, R4 ;  /* 0x0000000400057310 */ /* 0x000e240000301000 */
[----:B0-----:R-:W-:Y:S01]  /*51a0*/  STG.E desc[UR6][R2.64], R5 ;  /* 0x0000000502007986 */ /* 0x001fe2000c101906 */
[----:B------:R-:W-:Y:S05]  /*51b0*/  EXIT ;  /* 0x000000000000794d */ /* 0x000fea0003800000 */
        .weak           $__internal_0_$__cuda_sm20_sqrt_rn_f32_slowpath
        .type           $__internal_0_$__cuda_sm20_sqrt_rn_f32_slowpath,@function
        .size           $__internal_0_$__cuda_sm20_sqrt_rn_f32_slowpath,(.L_x_72 - $__internal_0_$__cuda_sm20_sqrt_rn_f32_slowpath)
$__internal_0_$__cuda_sm20_sqrt_rn_f32_slowpath:
[----:B------:R-:W-:-:S13]  /*51c0*/  LOP3.LUT P0, RZ, R7, 0x7fffffff, RZ, 0xc0, !PT ;  /* 0x7fffffff07ff7812 */ /* 0x000fda000780c0ff */
[----:B------:R-:W-:Y:S01]  /*51d0*/  @!P0 IMAD.MOV.U32 R2, RZ, RZ, R7 ;  /* 0x000000ffff028224 */ /* 0x000fe200078e0007 */
[----:B------:R-:W-:Y:S06]  /*51e0*/  @!P0 BRA `(.L_x_25) ;  /* 0x0000000000448947 */ /* 0x000fec0003800000 */
[----:B------:R-:W-:Y:S01]  /*51f0*/  FSETP.GEU.FTZ.AND P0, PT, R7, RZ, PT ;  /* 0x000000ff0700720b */ /* 0x000fe20003f1e000 */
[----:B------:R-:W-:-:S12]  /*5200*/  IMAD.MOV.U32 R0, RZ, RZ, R7 ;  /* 0x000000ffff007224 */ /* 0x000fd800078e0007 */
[----:B------:R-:W-:Y:S01]  /*5210*/  @!P0 IMAD.MOV.U32 R2, RZ, RZ, 0x7fffffff ;  /* 0x7fffffffff028424 */ /* 0x000fe200078e00ff */
[----:B------:R-:W-:Y:S06]  /*5220*/  @!P0 BRA `(.L_x_25) ;  /* 0x0000000000348947 */ /* 0x000fec0003800000 */
[----:B------:R-:W-:-:S13]  /*5230*/  FSETP.GTU.FTZ.AND P0, PT, |R0|, +INF , PT ;  /* 0x7f8000000000780b */ /* 0x000fda0003f1c200 */
[----:B------:R-:W-:Y:S01]  /*5240*/  @P0 FADD.FTZ R2, R0, 1 ;  /* 0x3f80000000020421 */ /* 0x000fe20000010000 */
[----:B------:R-:W-:Y:S06]  /*5250*/  @P0 BRA `(.L_x_25) ;  /* 0x0000000000280947 */ /* 0x000fec0003800000 */
[----:B------:R-:W-:-:S13]  /*5260*/  FSETP.NEU.FTZ.AND P0, PT, |R0|, +INF , PT ;  /* 0x7f8000000000780b */ /* 0x000fda0003f1d200 */
[----:B------:R-:W-:-:S04]  /*5270*/  @P0 FFMA R4, R0, 1.84467440737095516160e+19, RZ ;  /* 0x5f80000000040823 */ /* 0x000fc800000000ff */
[----:B------:R-:W0:Y:S02]  /*5280*/  @P0 MUFU.RSQ R5, R4 ;  /* 0x0000000400050308 */ /* 0x000e240000001400 */
[----:B0-----:R-:W-:Y:S01]  /*5290*/  @P0 FMUL.FTZ R7, R4, R5 ;  /* 0x0000000504070220 */ /* 0x001fe20000410000 */
[----:B------:R-:W-:-:S03]  /*52a0*/  @P0 FMUL.FTZ R5, R5, 0.5 ;  /* 0x3f00000005050820 */ /* 0x000fc60000410000 */
[----:B------:R-:W-:-:S04]  /*52b0*/  @P0 FADD.FTZ R2, -R7, -RZ ;  /* 0x800000ff07020221 */ /* 0x000fc80000010100 */
[----:B------:R-:W-:Y:S01]  /*52c0*/  @P0 FFMA R6, R7, R2, R4 ;  /* 0x0000000207060223 */ /* 0x000fe20000000004 */
[----:B------:R-:W-:-:S03]  /*52d0*/  @!P0 IMAD.MOV.U32 R2, RZ, RZ, R0 ;  /* 0x000000ffff028224 */ /* 0x000fc600078e0000 */
[----:B------:R-:W-:-:S04]  /*52e0*/  @P0 FFMA R5, R6, R5, R7 ;  /* 0x0000000506050223 */ /* 0x000fc80000000007 */
[----:B------:R-:W-:-:S07]  /*52f0*/  @P0 FMUL.FTZ R2, R5, 2.3283064365386962891e-10 ;  /* 0x2f80000005020820 */ /* 0x000fce0000410000 */
.L_x_25:
[----:B------:R-:W-:Y:S02]  /*5300*/  IMAD.MOV.U32 R4, RZ, RZ, R9 ;  /* 0x000000ffff047224 */ /* 0x000fe400078e0009 */
[----:B------:R-:W-:-:S04]  /*5310*/  IMAD.MOV.U32 R5, RZ, RZ, 0x0 ;  /* 0x00000000ff057424 */ /* 0x000fc800078e00ff */
[----:B------:R-:W-:Y:S05]  /*5320*/  RET.REL.NODEC R4 `(_Z15make_some_noisePfii) ;  /* 0xffffffac04347950 */ /* 0x000fea0003c3ffff */
.L_x_26:
[----:B------:R-:W-:-:S00]  /*5330*/  BRA `(.L_x_26) ;  /* 0xfffffffc00fc7947 */ /* 0x000fc0000383ffff */
[----:B------:R-:W-:-:S00]  /*5340*/  NOP ;  /* 0x0000000000007918 */ /* 0x000fc00000000000 */
        /* <DEDUP_REMOVED lines=11> */
.L_x_72:


//--------------------- .text._Z19define_static_stuffPfS_Pbfffiii --------------------------
	.section	.text._Z19define_static_stuffPfS_Pbfffiii,"ax",@progbits
	.align	128
        .global         _Z19define_static_stuffPfS_Pbfffiii
        .type           _Z19define_static_stuffPfS_Pbfffiii,@function
        .size           _Z19define_static_stuffPfS_Pbfffiii,(.L_x_75 - _Z19define_static_stuffPfS_Pbfffiii)
        .other          _Z19define_static_stuffPfS_Pbfffiii,@"STO_CUDA_ENTRY STV_DEFAULT"
_Z19define_static_stuffPfS_Pbfffiii:
.text._Z19define_static_stuffPfS_Pbfffiii:
[----:B------:R-:W-:Y:S01]  /*0000*/  LDC R1, c[0x0][0x37c] ;  /* 0x0000df00ff017b82 */ /* 0x000fe20000000800 */
[----:B------:R-:W0:Y:S07]  /*0010*/  S2R R0, SR_TID.X ;  /* 0x0000000000007919 */ /* 0x000e2e0000002100 */
[----:B------:R-:W0:Y:S01]  /*0020*/  S2UR UR7, SR_CTAID.X ;  /* 0x00000000000779c3 */ /* 0x000e220000002500 */
[----:B------:R-:W1:Y:S01]  /*0030*/  LDCU UR6, c[0x0][0x3a4] ;  /* 0x00007480ff0677ac */ /* 0x000e620008000800 */
[----:B------:R-:W1:Y:S06]  /*0040*/  LDCU.64 UR4, c[0x0][0x3a8] ;  /* 0x00007500ff0477ac */ /* 0x000e6c0008000a00 */
[----:B------:R-:W0:Y:S01]  /*0050*/  LDC R7, c[0x0][0x360] ;  /* 0x0000d800ff077b82 */ /* 0x000e220000000800 */
[----:B-1----:R-:W-:-:S04]  /*0060*/  UIMAD UR4, UR4, UR6, URZ ;  /* 0x00000006040472a4 */ /* 0x002fc8000f8e02ff */
[----:B------:R-:W-:Y:S01]  /*0070*/  UIADD3 UR5, UPT, UPT, UR4, UR5, URZ ;  /* 0x0000000504057290 */ /* 0x000fe2000fffe0ff */
[----:B0-----:R-:W-:-:S05]  /*0080*/  IMAD R7, R7, UR7, R0 ;  /* 0x0000000707077c24 */ /* 0x001fca000f8e0200 */
[----:B------:R-:W-:-:S13]  /*0090*/  ISETP.GE.AND P0, PT, R7, UR5, PT ;  /* 0x0000000507007c0c */ /* 0x000fda000bf06270 */
[----:B------:R-:W-:Y:S05]  /*00a0*/  @P0 EXIT ;  /* 0x000000000000094d */ /* 0x000fea0003800000 */
[----:B------:R-:W-:Y:S01]  /*00b0*/  ISETP.GE.AND P0, PT, R7, UR4, PT ;  /* 0x0000000407007c0c */ /* 0x000fe2000bf06270 */
[----:B------:R-:W0:-:S12]  /*00c0*/  LDCU.64 UR4, c[0x0][0x358] ;  /* 0x00006b00ff0477ac */ /* 0x000e180008000a00 */
[----:B------:R-:W-:Y:S05]  /*00d0*/  @P0 BRA `(.L_x_27) ;  /* 0x0000000000380947 */ /* 0x000fea0003800000 */
[----:B------:R-:W1:Y:S01]  /*00e0*/  LDC.64 R2, c[0x0][0x380] ;  /* 0x0000e000ff027b82 */ /* 0x000e620000000a00 */
[----:B------:R-:W2:Y:S01]  /*00f0*/  LDCU.64 UR6, c[0x0][0x390] ;  /* 0x00007200ff0677ac */ /* 0x000ea20008000a00 */
[----:B------:R-:W-:Y:S02]  /*0100*/  HFMA2 R9, -RZ, RZ, 2.890625, 0 ;  /* 0x41c80000ff097431 */ /* 0x000fe400000001ff */
[----:B------:R-:W-:Y:S02]  /*0110*/  IMAD.MOV.U32 R0, RZ, RZ, 0x1 ;  /* 0x00000001ff007424 */ /* 0x000fe400078e00ff */
[----:B------:R-:W-:Y:S02]  /*0120*/  IMAD.MOV.U32 R11, RZ, RZ, 0x3f000000 ;  /* 0x3f000000ff0b7424 */ /* 0x000fe400078e00ff */
[----:B------:R-:W3:Y:S01]  /*0130*/  LDC.64 R4, c[0x0][0x388] ;  /* 0x0000e200ff047b82 */ /* 0x000ee20000000a00 */
[C---:B--2---:R-:W-:Y:S01]  /*0140*/  IADD3 R6, P0, PT, R7.reuse, UR6, RZ ;  /* 0x0000000607067c10 */ /* 0x044fe2000ff1e0ff */
[----:B-1----:R-:W-:-:S04]  /*0150*/  IMAD.WIDE R2, R7, 0x4, R2 ;  /* 0x0000000407027825 */ /* 0x002fc800078e0202 */
[C---:B---3--:R-:W-:Y:S01]  /*0160*/  IMAD.WIDE R4, R7.reuse, 0x4, R4 ;  /* 0x0000000407047825 */ /* 0x048fe200078e0204 */
[----:B------:R-:W-:-:S05]  /*0170*/  LEA.HI.X.SX32 R7, R7, UR7, 0x1, P0 ;  /* 0x0000000707077c11 */ /* 0x000fca00080f0eff */
[----:B0-----:R-:W-:Y:S04]  /*0180*/  STG.E.U8 desc[UR4][R6.64], R0 ;  /* 0x0000000006007986 */ /* 0x001fe8000c101104 */
[----:B------:R-:W-:Y:S04]  /*0190*/  STG.E desc[UR4][R2.64], R9 ;  /* 0x0000000902007986 */ /* 0x000fe8000c101904 */
[----:B------:R-:W-:Y:S01]  /*01a0*/  STG.E desc[UR4][R4.64], R11 ;  /* 0x0000000b04007986 */ /* 0x000fe2000c101904 */
[----:B------:R-:W-:Y:S05]  /*01b0*/  EXIT ;  /* 0x000000000000794d */ /* 0x000fea0003800000 */
.L_x_27:
[----:B------:R-:W1:Y:S01]  /*01c0*/  LDC.64 R2, c[0x0][0x380] ;  /* 0x0000e000ff027b82 */ /* 0x000e620000000a00 */
[----:B------:R-:W2:Y:S01]  /*01d0*/  LDCU.64 UR6, c[0x0][0x390] ;  /* 0x00007200ff0677ac */ /* 0x000ea20008000a00 */
[----:B------:R-:W-:-:S06]  /*01e0*/  IMAD.MOV.U32 R9, RZ, RZ, 0x3e4ccccd ;  /* 0x3e4ccccdff097424 */ /* 0x000fcc00078e00ff */
[----:B------:R-:W3:Y:S01]  /*01f0*/  LDC.64 R4, c[0x0][0x388] ;  /* 0x0000e200ff047b82 */ /* 0x000ee20000000a00 */
[----:B--2---:R-:W-:-:S04]  /*0200*/  IADD3 R10, P0, PT, R7, UR6, RZ ;  /* 0x00000006070a7c10 */ /* 0x004fc8000ff1e0ff */
[C---:B------:R-:W-:Y:S01]  /*0210*/  LEA.HI.X.SX32 R11, R7.reuse, UR7, 0x1, P0 ;  /* 0x00000007070b7c11 */ /* 0x040fe200080f0eff */
[----:B-1----:R-:W-:-:S04]  /*0220*/  IMAD.WIDE R2, R7, 0x4, R2 ;  /* 0x0000000407027825 */ /* 0x002fc800078e0202 */
[----:B0-----:R-:W-:Y:S01]  /*0230*/  STG.E.U8 desc[UR4][R10.64], RZ ;  /* 0x000000ff0a007986 */ /* 0x001fe2000c101104 */
[----:B---3--:R-:W-:Y:S01]  /*0240*/  IMAD.WIDE R4, R7, 0x4, R4 ;  /* 0x0000000407047825 */ /* 0x008fe200078e0204 */
[----:B------:R-:W-:-:S05]  /*0250*/  MOV R7, 0x41a00000 ;  /* 0x41a0000000077802 */ /* 0x000fca0000000f00 */
[----:B------:R-:W-:Y:S04]  /*0260*/  STG.E desc[UR4][R2.64], R7 ;  /* 0x0000000702007986 */ /* 0x000fe8000c101904 */
[----:B------:R-:W-:Y:S01]  /*0270*/  STG.E desc[UR4][R4.64], R9 ;  /* 0x0000000904007986 */ /* 0x000fe2000c101904 */
[----:B------:R-:W-:Y:S05]  /*0280*/  EXIT ;  /* 0x000000000000794d */ /* 0x000fea0003800000 */
.L_x_28:
        /* <DEDUP_REMOVED lines=15> */
.L_x_75:


//--------------------- .text._Z15define_synapsesPffffiii --------------------------
	.section	.text._Z15define_synapsesPffffiii,"ax",@progbits
	.align	128
        .global         _Z15define_synapsesPffffiii
        .type           _Z15define_synapsesPffffiii,@function
        .size           _Z15define_synapsesPffffiii,(.L_x_76 - _Z15define_synapsesPffffiii)
        .other          _Z15define_synapsesPffffiii,@"STO_CUDA_ENTRY STV_DEFAULT"
_Z15define_synapsesPffffiii:
.text._Z15define_synapsesPffffiii:
[----:B------:R-:W0:Y:S01]  /*0000*/  LDC R1, c[0x0][0x37c] ;  /* 0x0000df00ff017b82 */ /* 0x000e220000000800 */
[----:B------:R-:W1:Y:S07]  /*0010*/  S2R R3, SR_TID.X ;  /* 0x0000000000037919 */ /* 0x000e6e0000002100 */
[----:B------:R-:W1:Y:S01]  /*0020*/  LDC R8, c[0x0][0x360] ;  /* 0x0000d800ff087b82 */ /* 0x000e620000000800 */
[----:B------:R-:W2:Y:S01]  /*0030*/  LDCU UR5, c[0x0][0x394] ;  /* 0x00007280ff0577ac */ /* 0x000ea20008000800 */
[----:B0-----:R-:W-:Y:S01]  /*0040*/  VIADD R1, R1, 0xffffffd0 ;  /* 0xffffffd001017836 */ /* 0x001fe20000000000 */
[----:B------:R-:W0:Y:S01]  /*0050*/  S2R R0, SR_TID.Y ;  /* 0x0000000000007919 */ /* 0x000e220000002200 */
[----:B------:R-:W2:Y:S04]  /*0060*/  LDCU.64 UR6, c[0x0][0x398] ;  /* 0x00007300ff0677ac */ /* 0x000ea80008000a00 */
[----:B------:R-:W1:Y:S08]  /*0070*/  S2UR UR4, SR_CTAID.X ;  /* 0x00000000000479c3 */ /* 0x000e700000002500 */
[----:B------:R-:W0:Y:S01]  /*0080*/  S2UR UR8, SR_CTAID.Y ;  /* 0x00000000000879c3 */ /* 0x000e220000002600 */
[----:B--2---:R-:W-:-:S07]  /*0090*/  UIMAD UR5, UR6, UR5, URZ ;  /* 0x00000005060572a4 */ /* 0x004fce000f8e02ff */
[----:B------:R-:W0:Y:S01]  /*00a0*/  LDC R9, c[0x0][0x364] ;  /* 0x0000d900ff097b82 */ /* 0x000e220000000800 */
[----:B-1----:R-:W-:Y:S01]  /*00b0*/  IMAD R8, R8, UR4, R3 ;  /* 0x0000000408087c24 */ /* 0x002fe2000f8e0203 */
[----:B------:R-:W-:Y:S01]  /*00c0*/  UIADD3 UR4, UPT, UPT, UR5, UR7, URZ ;  /* 0x0000000705047290 */ /* 0x000fe2000fffe0ff */
[----:B0-----:R-:W-:-:S05]  /*00d0*/  IMAD R9, R9, UR8, R0 ;  /* 0x0000000809097c24 */ /* 0x001fca000f8e0200 */
[----:B------:R-:W-:-:S04]  /*00e0*/  VIMNMX R0, PT, PT, R8, R9, !PT ;  /* 0x0000000908007248 */ /* 0x000fc80007fe0100 */
[----:B------:R-:W-:-:S13]  /*00f0*/  ISETP.GE.AND P0, PT, R0, UR4, PT ;  /* 0x0000000400007c0c */ /* 0x000fda000bf06270 */
        /* <DEDUP_REMOVED lines=13> */
[----:B------:R-:W-:Y:S01]  /*01d0*/  IMAD R2, R8, UR4, R9 ;  /* 0x0000000408027c24 */ /* 0x000fe2000f8e0209 */
[----:B------:R1:W-:Y:S01]  /*01e0*/  STL.64 [R1+0x10], R12 ;  /* 0x0000100c01007387 */ /* 0x0003e20000100a00 */
[----:B------:R-:W-:Y:S02]  /*01f0*/  IMAD.MOV.U32 R0, RZ, RZ, 0x58213ed2 ;  /* 0x58213ed2ff007424 */ /* 0x000fe400078e00ff */
[----:B------:R-:W-:Y:S01]  /*0200*/  IMAD.MOV.U32 R5, RZ, RZ, 0x511db0d6 ;  /* 0x511db0d6ff057424 */ /* 0x000fe200078e00ff */
[----:B------:R-:W-:Y:S06]  /*0210*/  @!P0 BRA `(.L_x_30) ;  /* 0x0000002400388947 */ /* 0x000fec0003800000 */
[--C-:B------:R-:W-:Y:S01]  /*0220*/  SHF.R.S32.HI R14, RZ, 0x1f, R8.reuse ;  /* 0x0000001fff0e7819 */ /* 0x100fe20000011408 */
[----:B-1----:R-:W-:Y:S02]  /*0230*/  IMAD.MOV.U32 R13, RZ, RZ, R8 ;  /* 0x000000ffff0d7224 */ /* 0x002fe400078e0008 */
[----:B------:R-:W-:Y:S02]  /*0240*/  IMAD.MOV.U32 R12, RZ, RZ, RZ ;  /* 0x000000ffff0c7224 */ /* 0x000fe400078e00ff */
[----:B------:R-:W-:Y:S02]  /*0250*/  IMAD.MOV.U32 R0, RZ, RZ, 0x58213ed2 ;  /* 0x58213ed2ff007424 */ /* 0x000fe400078e00ff */
[----:B------:R-:W-:-:S07]  /*0260*/  IMAD.MOV.U32 R5, RZ, RZ, 0x511db0d6 ;  /* 0x511db0d6ff057424 */ /* 0x000fce00078e00ff */
.L_x_39:
[----:B------:R-:W-:Y:S01]  /*0270*/  LOP3.LUT R21, R13, 0x3, RZ, 0xc0, !PT ;  /* 0x000000030d157812 */ /* 0x000fe200078ec0ff */
[----:B------:R-:W-:Y:S03]  /*0280*/  BSSY.RECONVERGENT B1, `(.L_x_31) ;  /* 0x0000241000017945 */ /* 0x000fe60003800200 */
[----:B------:R-:W-:-:S04]  /*0290*/  ISETP.NE.U32.AND P0, PT, R21, RZ, PT ;  /* 0x000000ff1500720c */ /* 0x000fc80003f05070 */
[----:B------:R-:W-:-:S13]  /*02a0*/  ISETP.NE.AND.EX P0, PT, RZ, RZ, PT, P0 ;  /* 0x000000ffff00720c */ /* 0x000fda0003f05300 */
[----:B-12---:R-:W-:Y:S05]  /*02b0*/  @!P0 BRA `(.L_x_32) ;  /* 0x0000002000f48947 */ /* 0x006fea0003800000 */
[----:B------:R-:W1:Y:S01]  /*02c0*/  LDC.64 R10, c[0x4][RZ] ;  /* 0x01000000ff0a7b82 */ /* 0x000e620000000a00 */
[----:B------:R-:W-:Y:S01]  /*02d0*/  IMAD.MOV.U32 R0, RZ, RZ, RZ ;  /* 0x000000ffff007224 */ /* 0x000fe200078e00ff */
[----:B------:R-:W-:Y:S01]  /*02e0*/  CS2R R4, SRZ ;  /* 0x0000000000047805 */ /* 0x000fe2000001ff00 */
[----:B------:R-:W-:Y:S01]  /*02f0*/  IMAD.MOV.U32 R18, RZ, RZ, RZ ;  /* 0x000000ffff127224 */ /* 0x000fe200078e00ff */
[----:B------:R-:W-:Y:S01]  /*0300*/  CS2R R6, SRZ ;  /* 0x0000000000067805 */ /* 0x000fe2000001ff00 */
[----:B-1----:R-:W-:-:S07]  /*0310*/  IMAD.WIDE.U32 R10, R12, 0xc80, R10 ;  /* 0x00000c800c0a7825 */ /* 0x002fce00078e000a */
.L_x_34:
[----:B------:R-:W-:-:S06]  /*0320*/  IMAD R15, R18, 0x4, R3 ;  /* 0x00000004120f7824 */ /* 0x000fcc00078e0203 */
[----:B------:R-:W5:Y:S01]  /*0330*/  LDL R15, [R15+0x4] ;  /* 0x000004000f0f7983 */ /* 0x000f620000100800 */
[----:B------:R-:W-:Y:S01]  /*0340*/  IMAD.SHL.U32 R19, R18, 0x20, RZ ;  /* 0x0000002012137824 */ /* 0x000fe200078e00ff */
[----:B------:R-:W-:-:S06]  /*0350*/  UMOV UR4, URZ ;  /* 0x000000ff00047c82 */ /* 0x000fcc0008000000 */
.L_x_33:
[----:B-----5:R-:W-:Y:S01]  /*0360*/  SHF.R.U32.HI R22, RZ, UR4, R15 ;  /* 0x00000004ff167c19 */ /* 0x020fe2000801160f */
[----:B------:R-:W-:-:S03]  /*0370*/  VIADD R16, R19, UR4 ;  /* 0x0000000413107c36 */ /* 0x000fc60008000000 */
[----:B------:R-:W-:-:S04]  /*0380*/  LOP3.LUT R17, R22, 0x1, RZ, 0xc0, !PT ;  /* 0x0000000116117812 */ /* 0x000fc800078ec0ff */
[----:B------:R-:W-:Y:S01]  /*0390*/  ISETP.NE.U32.AND P0, PT, R17, 0x1, PT ;  /* 0x000000011100780c */ /* 0x000fe20003f05070 */
[----:B------:R-:W-:-:S03]  /*03a0*/  IMAD R17, R16, 0x5, RZ ;  /* 0x0000000510117824 */ /* 0x000fc600078e02ff */
[----:B------:R-:W-:Y:S01]  /*03b0*/  R2P PR, R22, 0x7e ;  /* 0x0000007e16007804 */ /* 0x000fe20000000000 */
[----:B------:R-:W-:-:S08]  /*03c0*/  IMAD.WIDE.U32 R16, R17, 0x4, R10 ;  /* 0x0000000411107825 */ /* 0x000fd000078e000a */
[----:B0-----:R-:W2:Y:S04]  /*03d0*/  @!P0 LDG.E R20, desc[UR6][R16.64+0x8] ;  /* 0x0000080610148981 */ /* 0x001ea8000c1e1900 */
[----:B------:R-:W3:Y:S04]  /*03e0*/  @!P0 LDG.E R23, desc[UR6][R16.64] ;  /* 0x0000000610178981 */ /* 0x000ee8000c1e1900 */
[----:B------:R-:W4:Y:S04]  /*03f0*/  @!P0 LDG.E R25, desc[UR6][R16.64+0x4] ;  /* 0x0000040610198981 */ /* 0x000f28000c1e1900 */
[----:B------:R-:W4:Y:S04]  /*0400*/  @!P0 LDG.E R27, desc[UR6][R16.64+0xc] ;  /* 0x00000c06101b8981 */ /* 0x000f28000c1e1900 */
[----:B------:R-:W4:Y:S04]  /*0410*/  @P1 LDG.E R24, desc[UR6][R16.64+0x1c] ;  /* 0x00001c0610181981 */ /* 0x000f28000c1e1900 */
[----:B------:R-:W4:Y:S01]  /*0420*/  @P1 LDG.E R29, desc[UR6][R16.64+0x14] ;  /* 0x00001406101d1981 */ /* 0x000f22000c1e1900 */
[----:B--2---:R-:W-:-:S03]  /*0430*/  @!P0 LOP3.LUT R7, R7, R20, RZ, 0x3c, !PT ;  /* 0x0000001407078212 */ /* 0x004fc600078e3cff */
[----:B------:R-:W2:Y:S01]  /*0440*/  @!P0 LDG.E R20, desc[UR6][R16.64+0x10] ;  /* 0x0000100610148981 */ /* 0x000ea2000c1e1900 */
[----:B---3--:R-:W-:-:S03]  /*0450*/  @!P0 LOP3.LUT R0, R0, R23, RZ, 0x3c, !PT ;  /* 0x0000001700008212 */ /* 0x008fc600078e3cff */
[----:B------:R-:W3:Y:S01]  /*0460*/  @P1 LDG.E R23, desc[UR6][R16.64+0x18] ;  /* 0x0000180610171981 */ /* 0x000ee2000c1e1900 */
[----:B----4-:R-:W-:-:S03]  /*0470*/  @!P0 LOP3.LUT R6, R6, R25, RZ, 0x3c, !PT ;  /* 0x0000001906068212 */ /* 0x010fc600078e3cff */
[----:B------:R-:W4:Y:S01]  /*0480*/  @P1 LDG.E R25, desc[UR6][R16.64+0x20] ;  /* 0x0000200610191981 */ /* 0x000f22000c1e1900 */
[----:B------:R-:W-:-:S03]  /*0490*/  @!P0 LOP3.LUT R4, R4, R27, RZ, 0x3c, !PT ;  /* 0x0000001b04048212 */ /* 0x000fc600078e3cff */
[----:B------:R-:W4:Y:S01]  /*04a0*/  @P2 LDG.E R27, desc[UR6][R16.64+0x28] ;  /* 0x00002806101b2981 */ /* 0x000f22000c1e1900 */
[----:B------:R-:W-:-:S03]  /*04b0*/  @P1 LOP3.LUT R7, R7, R24, RZ, 0x3c, !PT ;  /* 0x0000001807071212 */ /* 0x000fc600078e3cff */
[----:B------:R-:W4:Y:S01]  /*04c0*/  @P2 LDG.E R24, desc[UR6][R16.64+0x30] ;  /* 0x0000300610182981 */ /* 0x000f22000c1e1900 */
[----:B--2---:R-:W-:-:S03]  /*04d0*/  @!P0 LOP3.LUT R5, R5, R20, RZ, 0x3c, !PT ;  /* 0x0000001405058212 */ /* 0x004fc600078e3cff */
[----:B------:R-:W2:Y:S01]  /*04e0*/  @P1 LDG.E R20, desc[UR6][R16.64+0x24] ;  /* 0x0000240610141981 */ /* 0x000ea2000c1e1900 */
[----:B---3--:R-:W-:-:S03]  /*04f0*/  @P1 LOP3.LUT R6, R6, R23, RZ, 0x3c, !PT ;  /* 0x0000001706061212 */ /* 0x008fc600078e3cff */
[----:B------:R-:W3:Y:S01]  /*0500*/  @P2 LDG.E R23, desc[UR6][R16.64+0x2c] ;  /* 0x00002c0610172981 */ /* 0x000ee2000c1e1900 */
[----:B----4-:R-:W-:-:S03]  /*0510*/  @P1 LOP3.LUT R4, R4, R25, RZ, 0x3c, !PT ;  /* 0x0000001904041212 */ /* 0x010fc600078e3cff */
[----:B------:R-:W4:Y:S01]  /*0520*/  @P2 LDG.E R25, desc[UR6][R16.64+0x34] ;  /* 0x0000340610192981 */ /* 0x000f22000c1e1900 */
[----:B------:R-:W-:-:S04]  /*0530*/  @P1 LOP3.LUT R0, R0, R29, RZ, 0x3c, !PT ;  /* 0x0000001d00001212 */ /* 0x000fc800078e3cff */
[----:B------:R-:W-:Y:S02]  /*0540*/  @P2 LOP3.LUT R0, R0, R27, RZ, 0x3c, !PT ;  /* 0x0000001b00002212 */ /* 0x000fe400078e3cff */
[----:B------:R-:W-:Y:S01]  /*0550*/  @P2 LOP3.LUT R7, R7, R24, RZ, 0x3c, !PT ;  /* 0x0000001807072212 */ /* 0x000fe200078e3cff */
        /* <DEDUP_REMOVED lines=38> */
[----:B------:R-:W-:Y:S02]  /*07c0*/  LOP3.LUT P0, RZ, R22, 0x80, RZ, 0xc0, !PT ;  /* 0x0000008016ff7812 */ /* 0x000fe4000780c0ff */
[----:B------:R-:W-:Y:S02]  /*07d0*/  @P6 LOP3.LUT R0, R0, R27, RZ, 0x3c, !PT ;  /* 0x0000001b00006212 */ /* 0x000fe400078e3cff */
[----:B------:R-:W-:-:S09]  /*07e0*/  @P6 LOP3.LUT R7, R7, R24, RZ, 0x3c, !PT ;  /* 0x0000001807076212 */ /* 0x000fd200078e3cff */
[----:B------:R-:W4:Y:S04]  /*07f0*/  @P0 LDG.E R27, desc[UR6][R16.64+0x8c] ;  /* 0x00008c06101b0981 */ /* 0x000f28000c1e1900 */
        /* <DEDUP_REMOVED lines=8> */
[----:B------:R-:W-:Y:S02]  /*0880*/  @P0 LOP3.LUT R0, R0, R27, RZ, 0x3c, !PT ;  /* 0x0000001b00000212 */ /* 0x000fe400078e3cff */
[----:B------:R-:W-:Y:S02]  /*0890*/  @P0 LOP3.LUT R7, R7, R24, RZ, 0x3c, !PT ;  /* 0x0000001807070212 */ /* 0x000fe400078e3cff */
[----:B--2---:R-:W-:Y:S02]  /*08a0*/  @P6 LOP3.LUT R5, R5, R20, RZ, 0x3c, !PT ;  /* 0x0000001405056212 */ /* 0x004fe400078e3cff */
[----:B---3--:R-:W-:Y:S02]  /*08b0*/  @P0 LOP3.LUT R6, R6, R23, RZ, 0x3c, !PT ;  /* 0x0000001706060212 */ /* 0x008fe400078e3cff */
[----:B------:R-:W-:Y:S02]  /*08c0*/  @P0 LOP3.LUT R5, R5, R26, RZ, 0x3c, !PT ;  /* 0x0000001a05050212 */ /* 0x000fe400078e3cff */
[----:B----4-:R-:W-:-:S02]  /*08d0*/  @P0 LOP3.LUT R4, R4, R25, RZ, 0x3c, !PT ;  /* 0x0000001904040212 */ /* 0x010fc400078e3cff */
[----:B------:R-:W-:-:S13]  /*08e0*/  R2P PR, R22.B1, 0x7f ;  /* 0x0000007f16007804 */ /* 0x000fda0000001000 */
[----:B------:R-:W2:Y:S04]  /*08f0*/  @P0 LDG.E R23, desc[UR6][R16.64+0xa0] ;  /* 0x0000a00610170981 */ /* 0x000ea8000c1e1900 */
[----:B------:R-:W3:Y:S04]  /*0900*/  @P1 LDG.E R25, desc[UR6][R16.64+0xb4] ;  /* 0x0000b40610191981 */ /* 0x000ee8000c1e1900 */
        /* <DEDUP_REMOVED lines=19> */
[----:B------:R-:W-:Y:S02]  /*0a40*/  @P2 LOP3.LUT R5, R5, R26, RZ, 0x3c, !PT ;  /* 0x0000001a05052212 */ /* 0x000fe400078e3cff */
[----:B----4-:R-:W-:Y:S02]  /*0a50*/  @P0 LOP3.LUT R7, R7, R24, RZ, 0x3c, !PT ;  /* 0x0000001807070212 */ /* 0x010fe400078e3cff */
[----:B------:R-:W4:Y:S01]  /*0a60*/  @P4 LDG.E R24, desc[UR6][R16.64+0x100] ;  /* 0x0001000610184981 */ /* 0x000f22000c1e1900 */
[----:B------:R-:W-:-:S03]  /*0a70*/  @P3 LOP3.LUT R5, R5, R20, RZ, 0x3c, !PT ;  /* 0x0000001405053212 */ /* 0x000fc600078e3cff */
[----:B------:R-:W4:Y:S01]  /*0a80*/  @P1 LDG.E R20, desc[UR6][R16.64+0xbc] ;  /* 0x0000bc0610141981 */ /* 0x000f22000c1e1900 */
[----:B------:R-:W-:-:S03]  /*0a90*/  @P4 LOP3.LUT R0, R0, R27, RZ, 0x3c, !PT ;  /* 0x0000001b00004212 */ /* 0x000fc600078e3cff */
[----:B------:R-:W4:Y:S01]  /*0aa0*/  @P2 LDG.E R27, desc[UR6][R16.64+0xcc] ;  /* 0x0000cc06101b2981 */ /* 0x000f22000c1e1900 */
[----:B--2---:R-:W-:Y:S02]  /*0ab0*/  @P0 LOP3.LUT R4, R4, R23, RZ, 0x3c, !PT ;  /* 0x0000001704040212 */ /* 0x004fe400078e3cff */
[----:B---3--:R-:W-:Y:S01]  /*0ac0*/  @P1 LOP3.LUT R6, R6, R25, RZ, 0x3c, !PT ;  /* 0x0000001906061212 */ /* 0x008fe200078e3cff */
[----:B------:R-:W2:Y:S01]  /*0ad0*/  @P2 LDG.E R23, desc[UR6][R16.64+0xd4] ;  /* 0x0000d40610172981 */ /* 0x000ea2000c1e1900 */
[----:B------:R-:W-:-:S03]  /*0ae0*/  LOP3.LUT P0, RZ, R22, 0x8000, RZ, 0xc0, !PT ;  /* 0x0000800016ff7812 */ /* 0x000fc6000780c0ff */
[----:B------:R-:W3:Y:S04]  /*0af0*/  @P1 LDG.E R25, desc[UR6][R16.64+0xc0] ;  /* 0x0000c00610191981 */ /* 0x000ee8000c1e1900 */
[----:B------:R-:W2:Y:S01]  /*0b00*/  @P2 LDG.E R22, desc[UR6][R16.64+0xd0] ;  /* 0x0000d00610162981 */ /* 0x000ea2000c1e1900 */
[----:B----4-:R-:W-:Y:S02]  /*0b10*/  @P4 LOP3.LUT R5, R5, R24, RZ, 0x3c, !PT ;  /* 0x0000001805054212 */ /* 0x010fe400078e3cff */
[----:B------:R-:W-:Y:S01]  /*0b20*/  @P1 LOP3.LUT R7, R7, R20, RZ, 0x3c, !PT ;  /* 0x0000001407071212 */ /* 0x000fe200078e3cff */
[----:B------:R-:W4:Y:S01]  /*0b30*/  @P5 LDG.E R24, desc[UR6][R16.64+0x114] ;  /* 0x0001140610185981 */ /* 0x000f22000c1e1900 */
[----:B------:R-:W-:-:S03]  /*0b40*/  @P5 LOP3.LUT R0, R0, R29, RZ, 0x3c, !PT ;  /* 0x0000001d00005212 */ /* 0x000fc600078e3cff */
[----:B------:R-:W4:Y:S01]  /*0b50*/  @P3 LDG.E R20, desc[UR6][R16.64+0xe4] ;  /* 0x0000e40610143981 */ /* 0x000f22000c1e1900 */
[----:B------:R-:W-:-:S03]  /*0b60*/  @P2 LOP3.LUT R6, R6, R27, RZ, 0x3c, !PT ;  /* 0x0000001b06062212 */ /* 0x000fc600078e3cff */
[----:B------:R-:W4:Y:S04]  /*0b70*/  @P6 LDG.E R29, desc[UR6][R16.64+0x118] ;  /* 0x00011806101d6981 */ /* 0x000f28000c1e1900 */
[----:B------:R-:W4:Y:S01]  /*0b80*/  @P3 LDG.E R27, desc[UR6][R16.64+0xe8] ;  /* 0x0000e806101b3981 */ /* 0x000f22000c1e1900 */
[----:B---3--:R-:W-:-:S03]  /*0b90*/  @P1 LOP3.LUT R4, R4, R25, RZ, 0x3c, !PT ;  /* 0x0000001904041212 */ /* 0x008fc600078e3cff */
[----:B------:R-:W3:Y:S01]  /*0ba0*/  @P3 LDG.E R25, desc[UR6][R16.64+0xe0] ;  /* 0x0000e00610193981 */ /* 0x000ee2000c1e1900 */
[----:B--2---:R-:W-:-:S03]  /*0bb0*/  @P2 LOP3.LUT R7, R7, R22, RZ, 0x3c, !PT ;  /* 0x0000001607072212 */ /* 0x004fc600078e3cff */
[----:B------:R-:W2:Y:S01]  /*0bc0*/  @P6 LDG.E R22, desc[UR6][R16.64+0x128] ;  /* 0x0001280610166981 */ /* 0x000ea2000c1e1900 */
[----:B------:R-:W-:Y:S02]  /*0bd0*/  @P2 LOP3.LUT R4, R4, R23, RZ, 0x3c, !PT ;  /* 0x0000001704042212 */ /* 0x000fe400078e3cff */
[----:B----4-:R-:W-:Y:S01]  /*0be0*/  @P5 LOP3.LUT R5, R5, R24, RZ, 0x3c, !PT ;  /* 0x0000001805055212 */ /* 0x010fe200078e3cff */
[----:B------:R-:W4:Y:S01]  /*0bf0*/  @P4 LDG.E R23, desc[UR6][R16.64+0xf4] ;  /* 0x0000f40610174981 */ /* 0x000f22000c1e1900 */
[----:B------:R-:W-:-:S03]  /*0c00*/  @P3 LOP3.LUT R7, R7, R20, RZ, 0x3c, !PT ;  /* 0x0000001407073212 */ /* 0x000fc600078e3cff */
        /* <DEDUP_REMOVED lines=18> */
[----:B---3--:R-:W-:-:S03]  /*0d30*/  @P4 LOP3.LUT R4, R4, R25, RZ, 0x3c, !PT ;  /* 0x0000001904044212 */ /* 0x008fc600078e3cff */
[----:B------:R-:W3:Y:S01]  /*0d40*/  @P6 LDG.E R25, desc[UR6][R16.64+0x124] ;  /* 0x0001240610196981 */ /* 0x000ee2000c1e1900 */
[----:B--2---:R-:W-:Y:S02]  /*0d50*/  @P5 LOP3.LUT R7, R7, R22, RZ, 0x3c, !PT ;  /* 0x0000001607075212 */ /* 0x004fe400078e3cff */
[----:B------:R-:W-:Y:S01]  /*0d60*/  @P5 LOP3.LUT R4, R4, R29, RZ, 0x3c, !PT ;  /* 0x0000001d04045212 */ /* 0x000fe200078e3cff */
[----:B------:R-:W2:Y:S04]  /*0d70*/  @P0 LDG.E R22, desc[UR6][R16.64+0x134] ;  /* 0x0001340610160981 */ /* 0x000ea8000c1e1900 */
[----:B------:R-:W2:Y:S01]  /*0d80*/  @P0 LDG.E R29, desc[UR6][R16.64+0x138] ;  /* 0x00013806101d0981 */ /* 0x000ea2000c1e1900 */
[----:B------:R-:W-:-:S04]  /*0d90*/  UIADD3 UR4, UPT, UPT, UR4, 0x10, URZ ;  /* 0x0000001004047890 */ /* 0x000fc8000fffe0ff */
[----:B------:R-:W-:Y:S01]  /*0da0*/  UISETP.NE.AND UP0, UPT, UR4, 0x20, UPT ;  /* 0x000000200400788c */ /* 0x000fe2000bf05270 */
[----:B----4-:R-:W-:Y:S02]  /*0db0*/  @P6 LOP3.LUT R6, R6, R23, RZ, 0x3c, !PT ;  /* 0x0000001706066212 */ /* 0x010fe400078e3cff */
[----:B------:R-:W-:Y:S02]  /*0dc0*/  @P6 LOP3.LUT R7, R7, R20, RZ, 0x3c, !PT ;  /* 0x0000001407076212 */ /* 0x000fe400078e3cff */
[----:B------:R-:W-:Y:S02]  /*0dd0*/  @P0 LOP3.LUT R6, R6, R27, RZ, 0x3c, !PT ;  /* 0x0000001b06060212 */ /* 0x000fe400078e3cff */
[----:B------:R-:W-:Y:S02]  /*0de0*/  @P0 LOP3.LUT R5, R5, R24, RZ, 0x3c, !PT ;  /* 0x0000001805050212 */ /* 0x000fe400078e3cff */
[----:B---3--:R-:W-:Y:S02]  /*0df0*/  @P6 LOP3.LUT R4, R4, R25, RZ, 0x3c, !PT ;  /* 0x0000001904046212 */ /* 0x008fe400078e3cff */
[----:B--2---:R-:W-:-:S02]  /*0e00*/  @P0 LOP3.LUT R7, R7, R22, RZ, 0x3c, !PT ;  /* 0x0000001607070212 */ /* 0x004fc400078e3cff */
[----:B------:R-:W-:Y:S01]  /*0e10*/  @P0 LOP3.LUT R4, R4, R29, RZ, 0x3c, !PT ;  /* 0x0000001d04040212 */ /* 0x000fe200078e3cff */
[----:B------:R-:W-:Y:S06]  /*0e20*/  BRA.U UP0, `(.L_x_33) ;  /* 0xfffffff5004c7547 */ /* 0x000fec000b83ffff */
[----:B------:R-:W-:-:S05]  /*0e30*/  VIADD R18, R18, 0x1 ;  /* 0x0000000112127836 */ /* 0x000fca0000000000 */
[----:B------:R-:W-:-:S13]  /*0e40*/  ISETP.NE.AND P0, PT, R18, 0x5, PT ;  /* 0x000000051200780c */ /* 0x000fda0003f05270 */
[----:B------:R-:W-:Y:S05]  /*0e50*/  @P0 BRA `(.L_x_34) ;  /* 0xfffffff400300947 */ /* 0x000fea000383ffff */
[----:B------:R1:W-:Y:S01]  /*0e60*/  STL.64 [R1+0x8], R6 ;  /* 0x0000080601007387 */ /* 0x0003e20000100a00 */
[----:B------:R-:W-:-:S03]  /*0e70*/  ISETP.NE.U32.AND P0, PT, R21, 0x1, PT ;  /* 0x000000011500780c */ /* 0x000fc60003f05070 */
[----:B------:R1:W-:Y:S01]  /*0e80*/  STL.64 [R1+0x10], R4 ;  /* 0x0000100401007387 */ /* 0x0003e20000100a00 */
[----:B------:R-:W-:-:S03]  /*0e90*/  ISETP.NE.AND.EX P0, PT, RZ, RZ, PT, P0 ;  /* 0x000000ffff00720c */ /* 0x000fc60003f05300 */
[----:B------:R1:W-:Y:S10]  /*0ea0*/  STL [R1+0x4], R0 ;  /* 0x0000040001007387 */ /* 0x0003f40000100800 */
[----:B-1----:R-:W-:Y:S05]  /*0eb0*/  @!P0 BRA `(.L_x_32) ;  /* 0x0000001400f48947 */ /* 0x002fea0003800000 */
[----:B------:R-:W-:Y:S01]  /*0ec0*/  UMOV UR4, URZ ;  /* 0x000000ff00047c82 */ /* 0x000fe20008000000 */
[----:B------:R-:W-:Y:S01]  /*0ed0*/  IMAD.MOV.U32 R0, RZ, RZ, RZ ;  /* 0x000000ffff007224 */ /* 0x000fe200078e00ff */
[----:B------:R-:W-:Y:S01]  /*0ee0*/  CS2R R6, SRZ ;  /* 0x0000000000067805 */ /* 0x000fe2000001ff00 */
[----:B------:R-:W-:Y:S02]  /*0ef0*/  IMAD.MOV.U32 R18, RZ, RZ, RZ ;  /* 0x000000ffff127224 */ /* 0x000fe400078e00ff */
[----:B------:R-:W-:Y:S02]  /*0f00*/  IMAD.MOV.U32 R4, RZ, RZ, RZ ;  /* 0x000000ffff047224 */ /* 0x000fe400078e00ff */
[----:B------:R-:W-:-:S07]  /*0f10*/  IMAD.U32 R5, RZ, RZ, UR4 ;  /* 0x00000004ff057e24 */ /* 0x000fce000f8e00ff */
.L_x_36:
[----:B------:R-:W-:-:S06]  /*0f20*/  IMAD R15, R18, 0x4, R3 ;  /* 0x00000004120f7824 */ /* 0x000fcc00078e0203 */
[----:B------:R-:W5:Y:S01]  /*0f30*/  LDL R15, [R15+0x4] ;  /* 0x000004000f0f7983 */ /* 0x000f620000100800 */
[----:B------:R-:W-:Y:S01]  /*0f40*/  IMAD.SHL.U32 R19, R18, 0x20, RZ ;  /* 0x0000002012137824 */ /* 0x000fe200078e00ff */
[----:B------:R-:W-:-:S06]  /*0f50*/  UMOV UR4, URZ ;  /* 0x000000ff00047c82 */ /* 0x000fcc0008000000 */
.L_x_35:
[----:B-----5:R-:W-:Y:S01]  /*0f60*/  SHF.R.U32.HI R22, RZ, UR4, R15 ;  /* 0x00000004ff167c19 */ /* 0x020fe2000801160f */
[----:B------:R-:W-:-:S03]  /*0f70*/  VIADD R16, R19, UR4 ;  /* 0x0000000413107c36 */ /* 0x000fc60008000000 */
[----:B------:R-:W-:-:S04]  /*0f80*/  LOP3.LUT R17, R22, 0x1, RZ, 0xc0, !PT ;  /* 0x0000000116117812 */ /* 0x000fc800078ec0ff */
[----:B------:R-:W-:Y:S01]  /*0f90*/  ISETP.NE.U32.AND P0, PT, R17, 0x1, PT ;  /* 0x000000011100780c */ /* 0x000fe20003f05070 */
[----:B------:R-:W-:-:S03]  /*0fa0*/  IMAD R17, R16, 0x5, RZ ;  /* 0x0000000510117824 */ /* 0x000fc600078e02ff */
[----:B------:R-:W-:Y:S01]  /*0fb0*/  R2P PR, R22, 0x7e ;  /* 0x0000007e16007804 */ /* 0x000fe20000000000 */
[----:B------:R-:W-:-:S08]  /*0fc0*/  IMAD.WIDE.U32 R16, R17, 0x4, R10 ;  /* 0x0000000411107825 */ /* 0x000fd000078e000a */
[----:B------:R-:W2:Y:S04]  /*0fd0*/  @!P0 LDG.E R20, desc[UR6][R16.64+0x8] ;  /* 0x0000080610148981 */ /* 0x000ea8000c1e1900 */
        /* <DEDUP_REMOVED lines=170> */
[----:B------:R1:W-:Y:S01]  /*1a80*/  STL [R1+0x4], R0 ;  /* 0x0000040001007387 */ /* 0x0003e20000100800 */
[----:B------:R-:W-:-:S03]  /*1a90*/  ISETP.NE.AND.EX P0, PT, RZ, RZ, PT, P0 ;  /* 0x000000ffff00720c */ /* 0x000fc60003f05300 */
[----:B------:R1:W-:Y:S10]  /*1aa0*/  STL.64 [R1+0x10], R4 ;  /* 0x0000100401007387 */ /* 0x0003f40000100a00 */
[----:B------:R-:W-:Y:S05]  /*1ab0*/  @P0 BRA `(.L_x_32) ;  /* 0x0000000800f40947 */ /* 0x000fea0003800000 */
[----:B------:R-:W-:Y:S01]  /*1ac0*/  UMOV UR4, URZ ;  /* 0x000000ff00047c82 */ /* 0x000fe20008000000 */
[----:B-1----:R-:W-:Y:S01]  /*1ad0*/  IMAD.MOV.U32 R0, RZ, RZ, RZ ;  /* 0x000000ffff007224 */ /* 0x002fe200078e00ff */
[----:B------:R-:W-:Y:S01]  /*1ae0*/  CS2R R6, SRZ ;  /* 0x0000000000067805 */ /* 0x000fe2000001ff00 */
[----:B------:R-:W-:Y:S02]  /*1af0*/  IMAD.MOV.U32 R18, RZ, RZ, RZ ;  /* 0x000000ffff127224 */ /* 0x000fe400078e00ff */
[----:B------:R-:W-:Y:S02]  /*1b00*/  IMAD.MOV.U32 R4, RZ, RZ, RZ ;  /* 0x000000ffff047224 */ /* 0x000fe400078e00ff */
[----:B------:R-:W-:-:S07]  /*1b10*/  IMAD.U32 R5, RZ, RZ, UR4 ;  /* 0x00000004ff057e24 */ /* 0x000fce000f8e00ff */
.L_x_38:
[----:B------:R-:W-:-:S06]  /*1b20*/  IMAD R15, R18, 0x4, R3 ;  /* 0x00000004120f7824 */ /* 0x000fcc00078e0203 */
[----:B------:R-:W5:Y:S01]  /*1b30*/  LDL R15, [R15+0x4] ;  /* 0x000004000f0f7983 */ /* 0x000f620000100800 */
[----:B------:R-:W-:Y:S01]  /*1b40*/  IMAD.SHL.U32 R19, R18, 0x20, RZ ;  /* 0x0000002012137824 */ /* 0x000fe200078e00ff */
[----:B------:R-:W-:-:S06]  /*1b50*/  UMOV UR4, URZ ;  /* 0x000000ff00047c82 */ /* 0x000fcc0008000000 */
.L_x_37:
        /* <DEDUP_REMOVED lines=11> */
[----:B------:R-:W4:Y:S04]  /*1c10*/  @!P0 LDG.E R20, desc[UR6][R16.64+0x8] ;  /* 0x0000080610148981 */ /* 0x000f28000c1e1900 */
[----:B------:R-:W4:Y:S04]  /*1c20*/  @!P0 LDG.E R24, desc[UR6][R16.64+0x10] ;  /* 0x0000100610188981 */ /* 0x000f28000c1e1900 */
[----:B------:R-:W4:Y:S01]  /*1c30*/  @P1 LDG.E R26, desc[UR6][R16.64+0x24] ;  /* 0x00002406101a1981 */ /* 0x000f22000c1e1900 */
[----:B--2---:R-:W-:-:S03]  /*1c40*/  @!P0 LOP3.LUT R0, R0, R21, RZ, 0x3c, !PT ;  /* 0x0000001500008212 */ /* 0x004fc600078e3cff */
[----:B------:R-:W2:Y:S01]  /*1c50*/  @!P0 LDG.E R21, desc[UR6][R16.64+0xc] ;  /* 0x00000c0610158981 */ /* 0x000ea2000c1e1900 */
[----:B---3--:R-:W-:-:S03]  /*1c60*/  @P1 LOP3.LUT R0, R0, R25, RZ, 0x3c, !PT ;  /* 0x0000001900001212 */ /* 0x008fc600078e3cff */
[----:B------:R-:W3:Y:S01]  /*1c70*/  @P3 LDG.E R25, desc[UR6][R16.64+0x3c] ;  /* 0x00003c0610193981 */ /* 0x000ee2000c1e1900 */
[----:B----4-:R-:W-:-:S03]  /*1c80*/  @!P0 LOP3.LUT R6, R6, R23, RZ, 0x3c, !PT ;  /* 0x0000001706068212 */ /* 0x010fc600078e3cff */
[----:B------:R-:W4:Y:S01]  /*1c90*/  @P1 LDG.E R23, desc[UR6][R16.64+0x18] ;  /* 0x0000180610171981 */ /* 0x000f22000c1e1900 */
[----:B------:R-:W-:-:S03]  /*1ca0*/  @P2 LOP3.LUT R0, R0, R27, RZ, 0x3c, !PT ;  /* 0x0000001b00002212 */ /* 0x000fc600078e3cff */
[----:B------:R-:W4:Y:S01]  /*1cb0*/  @P5 LDG.E R27, desc[UR6][R16.64+0x64] ;  /* 0x00006406101b5981 */ /* 0x000f22000c1e1900 */
[----:B------:R-:W-:-:S03]  /*1cc0*/  @!P0 LOP3.LUT R7, R7, R20, RZ, 0x3c, !PT ;  /* 0x0000001407078212 */ /* 0x000fc600078e3cff */
[----:B------:R-:W4:Y:S01]  /*1cd0*/  @P1 LDG.E R20, desc[UR6][R16.64+0x1c] ;  /* 0x00001c0610141981 */ /* 0x000f22000c1e1900 */
[----:B------:R-:W-:-:S03]  /*1ce0*/  @!P0 LOP3.LUT R5, R5, R24, RZ, 0x3c, !PT ;  /* 0x0000001805058212 */ /* 0x000fc600078e3cff */
[----:B------:R-:W4:Y:S01]  /*1cf0*/  @P2 LDG.E R24, desc[UR6][R16.64+0x30] ;  /* 0x0000300610182981 */ /* 0x000f22000c1e1900 */
[----:B--2---:R-:W-:-:S03]  /*1d00*/  @!P0 LOP3.LUT R4, R4, R21, RZ, 0x3c, !PT ;  /* 0x0000001504048212 */ /* 0x004fc600078e3cff */
        /* <DEDUP_REMOVED lines=18> */
[----:B------:R-:W-:Y:S01]  /*1e30*/  @P3 LOP3.LUT R7, R7, R20, RZ, 0x3c, !PT ;  /* 0x0000001407073212 */ /* 0x000fe200078e3cff */
[----:B------:R-:W4:Y:S04]  /*1e40*/  @P6 LDG.E R26, desc[UR6][R16.64+0x80] ;  /* 0x00008006101a6981 */ /* 0x000f28000c1e1900 */
        /* <DEDUP_REMOVED lines=24> */
[----:B------:R-:W4:Y:S01]  /*1fd0*/  @P6 LDG.E R20, desc[UR6][R16.64+0x88] ;  /* 0x0000880610146981 */ /* 0x000f22000c1e1900 */
        /* <DEDUP_REMOVED lines=12> */
[----:B------:R-:W-:Y:S02]  /*20a0*/  @P0 LOP3.LUT R5, R5, R26, RZ, 0x3c, !PT ;  /* 0x0000001a05050212 */ /* 0x000fe400078e3cff */
[----:B--2---:R-:W-:-:S04]  /*20b0*/  @P6 LOP3.LUT R4, R4, R21, RZ, 0x3c, !PT ;  /* 0x0000001504046212 */ /* 0x004fc800078e3cff */
[----:B---3--:R-:W-:Y:S02]  /*20c0*/  @P0 LOP3.LUT R4, R4, R25, RZ, 0x3c, !PT ;  /* 0x0000001904040212 */ /* 0x008fe400078e3cff */
[----:B----4-:R-:W-:Y:S02]  /*20d0*/  @P0 LOP3.LUT R6, R6, R23, RZ, 0x3c, !PT ;  /* 0x0000001706060212 */ /* 0x010fe400078e3cff */
        /* <DEDUP_REMOVED lines=15> */
[----:B------:R-:W2:Y:S01]  /*21d0*/  @P0 LDG.E R24, desc[UR6][R16.64+0xa8] ;  /* 0x0000a80610180981 */ /* 0x000ea2000c1e1900 */
[----:B------:R-:W-:-:S03]  /*21e0*/  @P3 LOP3.LUT R0, R0, R27, RZ, 0x3c, !PT ;  /* 0x0000001b00003212 */ /* 0x000fc600078e3cff */
[----:B------:R-:W2:Y:S01]  /*21f0*/  @P5 LDG.E R27, desc[UR6][R16.64+0x104] ;  /* 0x00010406101b5981 */ /* 0x000ea2000c1e1900 */
[----:B------:R-:W-:-:S03]  /*2200*/  @P1 LOP3.LUT R5, R5, R20, RZ, 0x3c, !PT ;  /* 0x0000001405051212 */ /* 0x000fc600078e3cff */
[----:B------:R-:W2:Y:S01]  /*2210*/  @P3 LDG.E R20, desc[UR6][R16.64+0xec] ;  /* 0x0000ec0610143981 */ /* 0x000ea2000c1e1900 */
[----:B---3--:R-:W-:-:S03]  /*2220*/  @P0 LOP3.LUT R4, R4, R23, RZ, 0x3c, !PT ;  /* 0x0000001704040212 */ /* 0x008fc600078e3cff */
[----:B------:R-:W3:Y:S01]  /*2230*/  @P1 LDG.E R23, desc[UR6][R16.64+0xb8] ;  /* 0x0000b80610171981 */ /* 0x000ee2000c1e1900 */
[----:B----4-:R-:W-:-:S03]  /*2240*/  @P4 LOP3.LUT R0, R0, R25, RZ, 0x3c, !PT ;  /* 0x0000001900004212 */ /* 0x010fc600078e3cff */
[----:B------:R-:W4:Y:S01]  /*2250*/  @P1 LDG.E R25, desc[UR6][R16.64+0xc0] ;  /* 0x0000c00610191981 */ /* 0x000f22000c1e1900 */
[----:B--2---:R-:W-:-:S03]  /*2260*/  @P0 LOP3.LUT R7, R7, R24, RZ, 0x3c, !PT ;  /* 0x0000001807070212 */ /* 0x004fc600078e3cff */
[----:B------:R-:W2:Y:S01]  /*2270*/  @P1 LDG.E R24, desc[UR6][R16.64+0xbc] ;  /* 0x0000bc0610181981 */ /* 0x000ea2000c1e1900 */
[----:B------:R-:W-:Y:S02]  /*2280*/  @P2 LOP3.LUT R5, R5, R26, RZ, 0x3c, !PT ;  /* 0x0000001a05052212 */ /* 0x000fe400078e3cff */
[----:B------:R-:W-:Y:S01]  /*2290*/  @P0 LOP3.LUT R6, R6, R21, RZ, 0x3c, !PT ;  /* 0x0000001506060212 */ /* 0x000fe200078e3cff */
[----:B------:R-:W2:Y:S01]  /*22a0*/  @P4 LDG.E R26, desc[UR6][R16.64+0x100] ;  /* 0x00010006101a4981 */ /* 0x000ea2000c1e1900 */
[----:B------:R-:W-:-:S03]  /*22b0*/  @P3 LOP3.LUT R5, R5, R20, RZ, 0x3c, !PT ;  /* 0x0000001405053212 */ /* 0x000fc600078e3cff */
[----:B------:R-:W2:Y:S01]  /*22c0*/  @P2 LDG.E R21, desc[UR6][R16.64+0xcc] ;  /* 0x0000cc0610152981 */ /* 0x000ea2000c1e1900 */
[----:B------:R-:W-:-:S03]  /*22d0*/  LOP3.LUT P0, RZ, R22, 0x8000, RZ, 0xc0, !PT ;  /* 0x0000800016ff7812 */ /* 0x000fc6000780c0ff */
[----:B------:R-:W2:Y:S01]  /*22e0*/  @P2 LDG.E R20, desc[UR6][R16.64+0xd0] ;  /* 0x0000d00610142981 */ /* 0x000ea2000c1e1900 */
[----:B------:R-:W-:-:S03]  /*22f0*/  @P5 LOP3.LUT R0, R0, R27, RZ, 0x3c, !PT ;  /* 0x0000001b00005212 */ /* 0x000fc600078e3cff */
[----:B------:R-:W2:Y:S04]  /*2300*/  @P3 LDG.E R22, desc[UR6][R16.64+0xe4] ;  /* 0x0000e40610163981 */ /* 0x000ea8000c1e1900 */
[----:B------:R-:W2:Y:S04]  /*2310*/  @P6 LDG.E R27, desc[UR6][R16.64+0x118] ;  /* 0x00011806101b6981 */ /* 0x000ea8000c1e1900 */
        /* <DEDUP_REMOVED lines=8> */
[----:B------:R-:W-:Y:S02]  /*23a0*/  @P2 LOP3.LUT R6, R6, R21, RZ, 0x3c, !PT ;  /* 0x0000001506062212 */ /* 0x000fe400078e3cff */
[----:B------:R-:W2:Y:S01]  /*23b0*/  @P3 LDG.E R21, desc[UR6][R16.64+0xe8] ;  /* 0x0000e80610153981 */ /* 0x000ea2000c1e1900 */
        /* <DEDUP_REMOVED lines=12> */
[----:B------:R-:W-:-:S03]  /*2480*/  @P3 LOP3.LUT R4, R4, R21, RZ, 0x3c, !PT ;  /* 0x0000001504043212 */ /* 0x000fc600078e3cff */
        /* <DEDUP_REMOVED lines=11> */
[----:B------:R-:W-:Y:S02]  /*2540*/  @P5 LOP3.LUT R6, R6, R27, RZ, 0x3c, !PT ;  /* 0x0000001b06065212 */ /* 0x000fe400078e3cff */
[----:B--2---:R-:W-:Y:S01]  /*2550*/  @P6 LOP3.LUT R5, R5, R24, RZ, 0x3c, !PT ;  /* 0x0000001805056212 */ /* 0x004fe200078e3cff */
[----:B------:R-:W2:Y:S04]  /*2560*/  @P0 LDG.E R27, desc[UR6][R16.64+0x130] ;  /* 0x00013006101b0981 */ /* 0x000ea8000c1e1900 */
[----:B------:R-:W2:Y:S01]  /*2570*/  @P0 LDG.E R24, desc[UR6][R16.64+0x13c] ;  /* 0x00013c0610180981 */ /* 0x000ea2000c1e1900 */
[----:B------:R-:W-:Y:S01]  /*2580*/  UIADD3 UR4, UPT, UPT, UR4, 0x10, URZ ;  /* 0x0000001004047890 */ /* 0x000fe2000fffe0ff */
[----:B------:R-:W-:-:S03]  /*2590*/  @P5 LOP3.LUT R4, R4, R21, RZ, 0x3c, !PT ;  /* 0x0000001504045212 */ /* 0x000fc600078e3cff */
[----:B------:R-:W-:Y:S01]  /*25a0*/  UISETP.NE.AND UP0, UPT, UR4, 0x20, UPT ;  /* 0x000000200400788c */ /* 0x000fe2000bf05270 */
[----:B------:R-:W-:-:S04]  /*25b0*/  @P6 LOP3.LUT R7, R7, R22, RZ, 0x3c, !PT ;  /* 0x0000001607076212 */ /* 0x000fc800078e3cff */
[----:B------:R-:W-:Y:S02]  /*25c0*/  @P0 LOP3.LUT R7, R7, R20, RZ, 0x3c, !PT ;  /* 0x0000001407070212 */ /* 0x000fe400078e3cff */
[----:B---3--:R-:W-:Y:S02]  /*25d0*/  @P6 LOP3.LUT R6, R6, R23, RZ, 0x3c, !PT ;  /* 0x0000001706066212 */ /* 0x008fe400078e3cff */
[----:B----4-:R-:W-:Y:S02]  /*25e0*/  @P6 LOP3.LUT R4, R4, R25, RZ, 0x3c, !PT ;  /* 0x0000001904046212 */ /* 0x010fe400078e3cff */
[----:B--2---:R-:W-:Y:S02]  /*25f0*/  @P0 LOP3.LUT R6, R6, R27, RZ, 0x3c, !PT ;  /* 0x0000001b06060212 */ /* 0x004fe400078e3cff */
[----:B------:R-:W-:Y:S02]  /*2600*/  @P0 LOP3.LUT R4, R4, R29, RZ, 0x3c, !PT ;  /* 0x0000001d04040212 */ /* 0x000fe400078e3cff */
[----:B------:R-:W-:Y:S01]  /*2610*/  @P0 LOP3.LUT R5, R5, R24, RZ, 0x3c, !PT ;  /* 0x0000001805050212 */ /* 0x000fe200078e3cff */
[----:B------:R-:W-:Y:S06]  /*2620*/  BRA.U UP0, `(.L_x_37) ;  /* 0xfffffff5004c7547 */ /* 0x000fec000b83ffff */
[----:B------:R-:W-:-:S05]  /*2630*/  VIADD R18, R18, 0x1 ;  /* 0x0000000112127836 */ /* 0x000fca0000000000 */
[----:B------:R-:W-:-:S13]  /*2640*/  ISETP.NE.AND P0, PT, R18, 0x5, PT ;  /* 0x000000051200780c */ /* 0x000fda0003f05270 */
[----:B------:R-:W-:Y:S05]  /*2650*/  @P0 BRA `(.L_x_38) ;  /* 0xfffffff400300947 */ /* 0x000fea000383ffff */
[----:B------:R2:W-:Y:S04]  /*2660*/  STL.64 [R1+0x8], R6 ;  /* 0x0000080601007387 */ /* 0x0005e80000100a00 */
[----:B------:R2:W-:Y:S04]  /*2670*/  STL [R1+0x4], R0 ;  /* 0x0000040001007387 */ /* 0x0005e80000100800 */
[----:B------:R2:W-:Y:S02]  /*2680*/  STL.64 [R1+0x10], R4 ;  /* 0x0000100401007387 */ /* 0x0005e40000100a00 */
.L_x_32:
[----:B0-----:R-:W-:Y:S05]  /*2690*/  BSYNC.RECONVERGENT B1 ;  /* 0x0000000000017941 */ /* 0x001fea0003800200 */
.L_x_31:
[C---:B------:R-:W-:Y:S01]  /*26a0*/  ISETP.GE.U32.AND P0, PT, R13.reuse, 0x4, PT ;  /* 0x000000040d00780c */ /* 0x040fe20003f06070 */
[----:B------:R-:W-:Y:S01]  /*26b0*/  VIADD R12, R12, 0x1 ;  /* 0x000000010c0c7836 */ /* 0x000fe20000000000 */
[--C-:B------:R-:W-:Y:S02]  /*26c0*/  SHF.R.U64 R13, R13, 0x2, R14.reuse ;  /* 0x000000020d0d7819 */ /* 0x100fe4000000120e */
[----:B------:R-:W-:Y:S02]  /*26d0*/  ISETP.GE.U32.AND.EX P0, PT, R14, RZ, PT, P0 ;  /* 0x000000ff0e00720c */ /* 0x000fe40003f06100 */
[----:B------:R-:W-:-:S11]  /*26e0*/  SHF.R.U32.HI R14, RZ, 0x2, R14 ;  /* 0x00000002ff0e7819 */ /* 0x000fd6000001160e */
[----:B------:R-:W-:Y:S05]  /*26f0*/  @P0 BRA `(.L_x_39) ;  /* 0xffffffd800dc0947 */ /* 0x000fea000383ffff */
.L_x_30:
[----:B0-----:R-:W-:Y:S05]  /*2700*/  BSYNC.RECONVERGENT B0 ;  /* 0x0000000000007941 */ /* 0x001fea0003800200 */
.L_x_29:
[----:B------:R-:W-:Y:S01]  /*2710*/  ISETP.NE.AND P0, PT, R9, RZ, PT ;  /* 0x000000ff0900720c */ /* 0x000fe20003f05270 */
[----:B------:R-:W-:-:S12]  /*2720*/  BSSY.RECONVERGENT B0, `(.L_x_40) ;  /* 0x000024f000007945 */ /* 0x000fd80003800200 */
[----:B------:R-:W-:Y:S05]  /*2730*/  @!P0 BRA `(.L_x_41) ;  /* 0x0000002400348947 */ /* 0x000fea0003800000 */
[----:B------:R-:W-:Y:S01]  /*2740*/  IMAD.MOV.U32 R14, RZ, RZ, R9 ;  /* 0x000000ffff0e7224 */ /* 0x000fe200078e0009 */
[----:B-1----:R-:W-:-:S07]  /*2750*/  CS2R R12, SRZ ;  /* 0x00000000000c7805 */ /* 0x002fce000001ff00 */
.L_x_50:
[----:B------:R-:W-:Y:S01]  /*2760*/  LOP3.LUT R21, R14, 0x3, RZ, 0xc0, !PT ;  /* 0x000000030e157812 */ /* 0x000fe200078ec0ff */
[----:B------:R-:W-:Y:S03]  /*2770*/  BSSY.RECONVERGENT B1, `(.L_x_42) ;  /* 0x0000243000017945 */ /* 0x000fe60003800200 */
[----:B------:R-:W-:-:S04]  /*2780*/  ISETP.NE.U32.AND P0, PT, R21, RZ, PT ;  /* 0x000000ff1500720c */ /* 0x000fc80003f05070 */
[----:B------:R-:W-:-:S13]  /*2790*/  ISETP.NE.AND.EX P0, PT, RZ, RZ, PT, P0 ;  /* 0x000000ffff00720c */ /* 0x000fda0003f05300 */
[----:B01-3--:R-:W-:Y:S05]  /*27a0*/  @!P0 BRA `(.L_x_43) ;  /* 0x0000002000fc8947 */ /* 0x00bfea0003800000 */
[----:B------:R-:W0:Y:S01]  /*27b0*/  LDC.64 R10, c[0x4][0x8] ;  /* 0x01000200ff0a7b82 */ /* 0x000e220000000a00 */
[----:B------:R-:W-:Y:S01]  /*27c0*/  UMOV UR4, URZ ;  /* 0x000000ff00047c82 */ /* 0x000fe20008000000 */
[----:B--2---:R-:W-:Y:S01]  /*27d0*/  IMAD.MOV.U32 R0, RZ, RZ, RZ ;  /* 0x000000ffff007224 */ /* 0x004fe200078e00ff */
[----:B------:R-:W-:Y:S01]  /*27e0*/  CS2R R6, SRZ ;  /* 0x0000000000067805 */ /* 0x000fe2000001ff00 */
[----:B------:R-:W-:Y:S02]  /*27f0*/  IMAD.MOV.U32 R18, RZ, RZ, RZ ;  /* 0x000000ffff127224 */ /* 0x000fe400078e00ff */
[----:B------:R-:W-:Y:S02]  /*2800*/  IMAD.MOV.U32 R4, RZ, RZ, RZ ;  /* 0x000000ffff047224 */ /* 0x000fe400078e00ff */
[----:B------:R-:W-:Y:S02]  /*2810*/  IMAD.U32 R5, RZ, RZ, UR4 ;  /* 0x00000004ff057e24 */ /* 0x000fe4000f8e00ff */
[----:B0-----:R-:W-:-:S07]  /*2820*/  IMAD.WIDE.U32 R10, R12, 0xc80, R10 ;  /* 0x00000c800c0a7825 */ /* 0x001fce00078e000a */
.L_x_45:
[----:B------:R-:W-:-:S06]  /*2830*/  IMAD R15, R18, 0x4, R3 ;  /* 0x00000004120f7824 */ /* 0x000fcc00078e0203 */
[----:B------:R-:W5:Y:S01]  /*2840*/  LDL R15, [R15+0x4] ;  /* 0x000004000f0f7983 */ /* 0x000f620000100800 */
[----:B------:R-:W-:Y:S01]  /*2850*/  IMAD.SHL.U32 R19, R18, 0x20, RZ ;  /* 0x0000002012137824 */ /* 0x000fe200078e00ff */
[----:B------:R-:W-:-:S06]  /*2860*/  UMOV UR4, URZ ;  /* 0x000000ff00047c82 */ /* 0x000fcc0008000000 */
.L_x_44:
        /* <DEDUP_REMOVED lines=181> */
[----:B------:R-:W-:Y:S05]  /*33c0*/  @!P0 BRA `(.L_x_43) ;  /* 0x0000001400f48947 */ /* 0x000fea0003800000 */
[----:B------:R-:W-:Y:S01]  /*33d0*/  UMOV UR4, URZ ;  /* 0x000000ff00047c82 */ /* 0x000fe20008000000 */
[----:B0-----:R-:W-:Y:S01]  /*33e0*/  IMAD.MOV.U32 R0, RZ, RZ, RZ ;  /* 0x000000ffff007224 */ /* 0x001fe200078e00ff */
[----:B------:R-:W-:Y:S01]  /*33f0*/  CS2R R6, SRZ ;  /* 0x0000000000067805 */ /* 0x000fe2000001ff00 */
[----:B------:R-:W-:Y:S02]  /*3400*/  IMAD.MOV.U32 R18, RZ, RZ, RZ ;  /* 0x000000ffff127224 */ /* 0x000fe400078e00ff */
[----:B------:R-:W-:Y:S02]  /*3410*/  IMAD.MOV.U32 R4, RZ, RZ, RZ ;  /* 0x000000ffff047224 */ /* 0x000fe400078e00ff */
[----:B------:R-:W-:-:S07]  /*3420*/  IMAD.U32 R5, RZ, RZ, UR4 ;  /* 0x00000004ff057e24 */ /* 0x000fce000f8e00ff */
.L_x_47:
[----:B------:R-:W-:-:S06]  /*3430*/  IMAD R15, R18, 0x4, R3 ;  /* 0x00000004120f7824 */ /* 0x000fcc00078e0203 */
[----:B------:R-:W5:Y:S01]  /*3440*/  LDL R15, [R15+0x4] ;  /* 0x000004000f0f7983 */ /* 0x000f620000100800 */
[----:B------:R-:W-:Y:S01]  /*3450*/  IMAD.SHL.U32 R19, R18, 0x20, RZ ;  /* 0x0000002012137824 */ /* 0x000fe200078e00ff */
[----:B------:R-:W-:-:S06]  /*3460*/  UMOV UR4, URZ ;  /* 0x000000ff00047c82 */ /* 0x000fcc0008000000 */
.L_x_46:
        /* <DEDUP_REMOVED lines=188> */
.L_x_49:
[----:B------:R-:W-:-:S06]  /*4030*/  IMAD R15, R18, 0x4, R3 ;  /* 0x00000004120f7824 */ /* 0x000fcc00078e0203 */
[----:B------:R-:W5:Y:S01]  /*4040*/  LDL R15, [R15+0x4] ;  /* 0x000004000f0f7983 */ /* 0x000f620000100800 */
[----:B------:R-:W-:Y:S01]  /*4050*/  IMAD.SHL.U32 R19, R18, 0x20, RZ ;  /* 0x0000002012137824 */ /* 0x000fe200078e00ff */
[----:B------:R-:W-:-:S06]  /*4060*/  UMOV UR4, URZ ;  /* 0x000000ff00047c82 */ /* 0x000fcc0008000000 */
.L_x_48:
        /* <DEDUP_REMOVED lines=179> */
.L_x_43:
[----:B------:R-:W-:Y:S05]  /*4ba0*/  BSYNC.RECONVERGENT B1 ;  /* 0x0000000000017941 */ /* 0x000fea0003800200 */
.L_x_42:
[----:B------:R-:W-:Y:S01]  /*4bb0*/  ISETP.GT.U32.AND P0, PT, R14, 0x3, PT ;  /* 0x000000030e00780c */ /* 0x000fe20003f04070 */
[----:B------:R-:W-:Y:S01]  /*4bc0*/  VIADD R12, R12, 0x1 ;  /* 0x000000010c0c7836 */ /* 0x000fe20000000000 */
[--C-:B------:R-:W-:Y:S02]  /*4bd0*/  SHF.R.U64 R14, R14, 0x2, R13.reuse ;  /* 0x000000020e0e7819 */ /* 0x100fe4000000120d */
[----:B------:R-:W-:Y:S02]  /*4be0*/  ISETP.GT.U32.AND.EX P0, PT, R13, RZ, PT, P0 ;  /* 0x000000ff0d00720c */ /* 0x000fe40003f04100 */
[----:B------:R-:W-:-:S11]  /*4bf0*/  SHF.R.U32.HI R13, RZ, 0x2, R13 ;  /* 0x00000002ff0d7819 */ /* 0x000fd6000001160d */
[----:B------:R-:W-:Y:S05]  /*4c00*/  @P0 BRA `(.L_x_50) ;  /* 0xffffffd800d40947 */ /* 0x000fea000383ffff */
.L_x_41:
[----:B------:R-:W-:Y:S05]  /*4c10*/  BSYNC.RECONVERGENT B0 ;  /* 0x0000000000007941 */ /* 0x000fea0003800200 */
.L_x_40:
[----:B------:R-:W-:-:S13]  /*4c20*/  ISETP.GE.AND P0, PT, R8, UR5, PT ;  /* 0x0000000508007c0c */ /* 0x000fda000bf06270 */
[----:B------:R-:W-:Y:S05]  /*4c30*/  @P0 BRA `(.L_x_51) ;  /* 0x0000000000c00947 */ /* 0x000fea0003800000 */
[----:B------:R-:W-:-:S13]  /*4c40*/  ISETP.NE.AND P0, PT, R9, R8, PT ;  /* 0x000000080900720c */ /* 0x000fda0003f05270 */
[----:B0123--:R-:W0:Y:S02]  /*4c50*/  @!P0 LDC.64 R6, c[0x0][0x380] ;  /* 0x0000e000ff068b82 */ /* 0x00fe240000000a00 */
[----:B0-----:R-:W-:-:S05]  /*4c60*/  @!P0 IMAD.WIDE R6, R2, 0x4, R6 ;  /* 0x0000000402068825 */ /* 0x001fca00078e0206 */
[----:B------:R0:W-:Y:S01]  /*4c70*/  @!P0 STG.E desc[UR6][R6.64], RZ ;  /* 0x000000ff06008986 */ /* 0x0001e2000c101906 */
[----:B------:R-:W-:Y:S05]  /*4c80*/  @!P0 EXIT ;  /* 0x000000000000894d */ /* 0x000fea0003800000 */
[----:B------:R-:W1:Y:S01]  /*4c90*/  LDCU UR4, c[0x0][0x394] ;  /* 0x00007280ff0477ac */ /* 0x000e620008000800 */
[CC--:B------:R-:W-:Y:S02]  /*4ca0*/  VIMNMX R3, PT, PT, R8.reuse, R9.reuse, PT ;  /* 0x0000000908037248 */ /* 0x0c0fe40003fe0100 */
[----:B------:R-:W-:Y:S02]  /*4cb0*/  ISETP.GE.AND P0, PT, R9, UR5, PT ;  /* 0x0000000509007c0c */ /* 0x000fe4000bf06270 */
[----:B------:R-:W-:Y:S02]  /*4cc0*/  VIMNMX R8, PT, PT, R8, R9, !PT ;  /* 0x0000000908087248 */ /* 0x000fe40007fe0100 */
[----:B-1----:R-:W-:Y:S02]  /*4cd0*/  ISETP.LE.OR P0, PT, R3, UR4, P0 ;  /* 0x0000000403007c0c */ /* 0x002fe40008703670 */
[----:B------:R-:W-:-:S13]  /*4ce0*/  ISETP.GE.AND P1, PT, R8, UR4, PT ;  /* 0x0000000408007c0c */ /* 0x000fda000bf26270 */
[----:B------:R-:W-:Y:S05]  /*4cf0*/  @P0 BRA P1, `(.L_x_52) ;  /* 0x0000000000440947 */ /* 0x000fea0000800000 */
[----:B------:R-:W-:Y:S01]  /*4d00*/  SHF.R.U32.HI R3, RZ, 0x2, R0 ;  /* 0x00000002ff037819 */ /* 0x000fe20000011600 */
[----:B0-----:R-:W0:Y:S01]  /*4d10*/  LDC.64 R6, c[0x0][0x380] ;  /* 0x0000e000ff067b82 */ /* 0x001e220000000a00 */
[----:B------:R-:W1:Y:S02]  /*4d20*/  LDCU UR4, c[0x0][0x388] ;  /* 0x00007100ff0477ac */ /* 0x000e640008000800 */
[----:B------:R-:W-:Y:S01]  /*4d30*/  LOP3.LUT R3, R3, R0, RZ, 0x3c, !PT ;  /* 0x0000000003037212 */ /* 0x000fe200078e3cff */
[----:B------:R-:W-:-:S04]  /*4d40*/  IMAD.SHL.U32 R0, R5, 0x10, RZ ;  /* 0x0000001005007824 */ /* 0x000fc800078e00ff */
[----:B------:R-:W-:-:S05]  /*4d50*/  IMAD.SHL.U32 R4, R3, 0x2, RZ ;  /* 0x0000000203047824 */ /* 0x000fca00078e00ff */
[----:B------:R-:W-:Y:S01]  /*4d60*/  LOP3.LUT R0, R3, R4, R0, 0x96, !PT ;  /* 0x0000000403007212 */ /* 0x000fe200078e9600 */
[----:B------:R-:W-:-:S03]  /*4d70*/  IMAD.MOV.U32 R3, RZ, RZ, 0x2f800000 ;  /* 0x2f800000ff037424 */ /* 0x000fc600078e00ff */
[----:B------:R-:W-:-:S05]  /*4d80*/  LOP3.LUT R0, R0, R5, RZ, 0x3c, !PT ;  /* 0x0000000500007212 */ /* 0x000fca00078e3cff */
[----:B------:R-:W-:Y:S02]  /*4d90*/  IMAD R0, R9, 0x587c5, R0 ;  /* 0x000587c509007824 */ /* 0x000fe400078e0200 */
[----:B0-----:R-:W-:-:S04]  /*4da0*/  IMAD.WIDE R6, R2, 0x4, R6 ;  /* 0x0000000402067825 */ /* 0x001fc800078e0206 */
[----:B------:R-:W-:-:S05]  /*4db0*/  VIADD R0, R0, 0x2ac1d59a ;  /* 0x2ac1d59a00007836 */ /* 0x000fca0000000000 */
[----:B------:R-:W-:-:S05]  /*4dc0*/  I2FP.F32.U32 R0, R0 ;  /* 0x0000000000007245 */ /* 0x000fca0000201000 */
[----:B------:R-:W-:-:S04]  /*4dd0*/  FFMA R0, R0, R3, 1.1641532182693481445e-10 ;  /* 0x2f00000000007423 */ /* 0x000fc80000000003 */
[----:B-1----:R-:W-:-:S05]  /*4de0*/  FMUL R3, R0, UR4 ;  /* 0x0000000400037c20 */ /* 0x002fca0008400000 */
[----:B------:R-:W-:Y:S01]  /*4df0*/  STG.E desc[UR6][R6.64], R3 ;  /* 0x0000000306007986 */ /* 0x000fe2000c101906 */
[----:B------:R-:W-:Y:S05]  /*4e00*/  EXIT ;  /* 0x000000000000794d */ /* 0x000fea0003800000 */
.L_x_52:
[----:B------:R-:W-:-:S13]  /*4e10*/  ISETP.GT.AND P0, PT, R9, UR5, PT ;  /* 0x0000000509007c0c */ /* 0x000fda000bf04270 */
[----:B------:R-:W-:Y:S05]  /*4e20*/  @!P0 EXIT ;  /* 0x000000000000894d */ /* 0x000fea0003800000 */
        /* <DEDUP_REMOVED lines=17> */
.L_x_51:
[----:B------:R-:W-:-:S13]  /*4f40*/  ISETP.GE.AND P0, PT, R9, UR5, PT ;  /* 0x0000000509007c0c */ /* 0x000fda000bf06270 */
[----:B------:R-:W-:Y:S05]  /*4f50*/  @P0 EXIT ;  /* 0x000000000000094d */ /* 0x000fea0003800000 */
[----:B------:R-:W-:Y:S01]  /*4f60*/  SHF.R.U32.HI R3, RZ, 0x2, R0 ;  /* 0x00000002ff037819 */ /* 0x000fe20000011600 */
[----:B0123--:R-:W0:Y:S01]  /*4f70*/  LDC.64 R6, c[0x0][0x380] ;  /* 0x0000e000ff067b82 */ /* 0x00fe220000000a00 */
        /* <DEDUP_REMOVED lines=15> */
.L_x_53:
        /* <DEDUP_REMOVED lines=9> */
.L_x_76:


//--------------------- .text._Z12init_neuronsPfS_S_Pii --------------------------
	.section	.text._Z12init_neuronsPfS_S_Pii,"ax",@progbits
	.align	128
        .global         _Z12init_neuronsPfS_S_Pii
        .type           _Z12init_neuronsPfS_S_Pii,@function
        .size           _Z12init_neuronsPfS_S_Pii,(.L_x_77 - _Z12init_neuronsPfS_S_Pii)
        .other          _Z12init_neuronsPfS_S_Pii,@"STO_CUDA_ENTRY STV_DEFAULT"
_Z12init_neuronsPfS_S_Pii:
.text._Z12init_neuronsPfS_S_Pii:
[----:B------:R-:W-:Y:S01]  /*0000*/  LDC R1, c[0x0][0x37c] ;  /* 0x0000df00ff017b82 */ /* 0x000fe20000000800 */
[----:B------:R-:W0:Y:S07]  /*0010*/  S2R R0, SR_TID.X ;  /* 0x0000000000007919 */ /* 0x000e2e0000002100 */
[----:B------:R-:W0:Y:S01]  /*0020*/  S2UR UR4, SR_CTAID.X ;  /* 0x00000000000479c3 */ /* 0x000e220000002500 */
[----:B------:R-:W1:Y:S07]  /*0030*/  LDCU UR5, c[0x0][0x3a0] ;  /* 0x00007400ff0577ac */ /* 0x000e6e0008000800 */
[----:B------:R-:W0:Y:S02]  /*0040*/  LDC R11, c[0x0][0x360] ;  /* 0x0000d800ff0b7b82 */ /* 0x000e240000000800 */
[----:B0-----:R-:W-:-:S05]  /*0050*/  IMAD R11, R11, UR4, R0 ;  /* 0x000000040b0b7c24 */ /* 0x001fca000f8e0200 */
[----:B-1----:R-:W-:-:S13]  /*0060*/  ISETP.GE.AND P0, PT, R11, UR5, PT ;  /* 0x000000050b007c0c */ /* 0x002fda000bf06270 */
[----:B------:R-:W-:Y:S05]  /*0070*/  @P0 EXIT ;  /* 0x000000000000094d */ /* 0x000fea0003800000 */
[----:B------:R-:W0:Y:S01]  /*0080*/  LDC.64 R2, c[0x0][0x380] ;  /* 0x0000e000ff027b82 */ /* 0x000e220000000a00 */
[----:B------:R-:W1:Y:S01]  /*0090*/  LDCU.64 UR4, c[0x0][0x358] ;  /* 0x00006b00ff0477ac */ /* 0x000e620008000a00 */
[----:B------:R-:W-:-:S06]  /*00a0*/  HFMA2 R13, -RZ, RZ, -3.2734375, 0 ;  /* 0xc28c0000ff0d7431 */ /* 0x000fcc00000001ff */
[----:B------:R-:W2:Y:S08]  /*00b0*/  LDC.64 R4, c[0x0][0x388] ;  /* 0x0000e200ff047b82 */ /* 0x000eb00000000a00 */
[----:B------:R-:W3:Y:S08]  /*00c0*/  LDC.64 R6, c[0x0][0x390] ;  /* 0x0000e400ff067b82 */ /* 0x000ef00000000a00 */
[----:B------:R-:W4:Y:S01]  /*00d0*/  LDC.64 R8, c[0x0][0x398] ;  /* 0x0000e600ff087b82 */ /* 0x000f220000000a00 */
[----:B0-----:R-:W-:-:S05]  /*00e0*/  IMAD.WIDE R2, R11, 0x4, R2 ;  /* 0x000000040b027825 */ /* 0x001fca00078e0202 */
[----:B-1----:R-:W-:Y:S01]  /*00f0*/  STG.E desc[UR4][R2.64], R13 ;  /* 0x0000000d02007986 */ /* 0x002fe2000c101904 */
[----:B--2---:R-:W-:-:S05]  /*0100*/  IMAD.WIDE R4, R11, 0x4, R4 ;  /* 0x000000040b047825 */ /* 0x004fca00078e0204 */
[----:B------:R-:W-:Y:S01]  /*0110*/  STG.E desc[UR4][R4.64], RZ ;  /* 0x000000ff04007986 */ /* 0x000fe2000c101904 */
[----:B---3--:R-:W-:-:S05]  /*0120*/  IMAD.WIDE R6, R11, 0x4, R6 ;  /* 0x000000040b067825 */ /* 0x008fca00078e0206 */
[----:B------:R-:W-:Y:S01]  /*0130*/  STG.E desc[UR4][R6.64], RZ ;  /* 0x000000ff06007986 */ /* 0x000fe2000c101904 */
[----:B----4-:R-:W-:-:S05]  /*0140*/  IMAD.WIDE R8, R11, 0x4, R8 ;  /* 0x000000040b087825 */ /* 0x010fca00078e0208 */
[----:B------:R-:W-:Y:S01]  /*0150*/  STG.E desc[UR4][R8.64], RZ ;  /* 0x000000ff08007986 */ /* 0x000fe2000c101904 */
[----:B------:R-:W-:Y:S05]  /*0160*/  EXIT ;  /* 0x000000000000794d */ /* 0x000fea0003800000 */
.L_x_54:
        /* <DEDUP_REMOVED lines=9> */
.L_x_77:


//--------------------- .text._Z13update_neuronPfS_S_S_PiS_S_iiiifiii --------------------------
	.section	.text._Z13update_neuronPfS_S_S_PiS_S_iiiifiii,"ax",@progbits
	.align	128
        .global         _Z13update_neuronPfS_S_S_PiS_S_iiiifiii
        .type           _Z13update_neuronPfS_S_S_PiS_S_iiiifiii,@function
        .size           _Z13update_neuronPfS_S_S_PiS_S_iiiifiii,(.L_x_73 - _Z13update_neuronPfS_S_S_PiS_S_iiiifiii)
        .other          _Z13update_neuronPfS_S_S_PiS_S_iiiifiii,@"STO_CUDA_ENTRY STV_DEFAULT"
_Z13update_neuronPfS_S_S_PiS_S_iiiifiii:
.text._Z13update_neuronPfS_S_S_PiS_S_iiiifiii:
        /* <DEDUP_REMOVED lines=10> */
[----:B------:R-:W2:Y:S06]  /*00a0*/  LDCU UR7, c[0x0][0x3d0] ;  /* 0x00007a00ff0777ac */ /* 0x000eac0008000800 */
[----:B------:R-:W3:Y:S01]  /*00b0*/  LDC.64 R8, c[0x0][0x380] ;  /* 0x0000e000ff087b82 */ /* 0x000ee20000000a00 */
[----:B------:R-:W4:Y:S01]  /*00c0*/  LDCU.64 UR8, c[0x0][0x3c8] ;  /* 0x00007900ff0877ac */ /* 0x000f220008000a00 */
[----:B------:R-:W5:Y:S06]  /*00d0*/  LDCU UR6, c[0x0][0x3bc] ;  /* 0x00007780ff0677ac */ /* 0x000f6c0008000800 */
[----:B------:R-:W2:Y:S08]  /*00e0*/  LDC.64 R6, c[0x0][0x390] ;  /* 0x0000e400ff067b82 */ /* 0x000eb00000000a00 */
[----:B------:R-:W4:Y:S01]  /*00f0*/  LDC.64 R16, c[0x0][0x3a8] ;  /* 0x0000ea00ff107b82 */ /* 0x000f220000000a00 */
[----:B0-----:R-:W-:-:S05]  /*0100*/  IMAD.WIDE R10, R2, 0x4, R10 ;  /* 0x00000004020a7825 */ /* 0x001fca00078e020a */
[----:B-1----:R0:W-:Y:S02]  /*0110*/  STG.E desc[UR4][R10.64], RZ ;  /* 0x000000ff0a007986 */ /* 0x0021e4000c101904 */
[----:B------:R-:W1:Y:S01]  /*0120*/  LDC.64 R4, c[0x0][0x388] ;  /* 0x0000e200ff047b82 */ /* 0x000e620000000a00 */
[----:B---3--:R-:W-:-:S05]  /*0130*/  IMAD.WIDE R8, R2, 0x4, R8 ;  /* 0x0000000402087825 */ /* 0x008fca00078e0208 */
[----:B------:R-:W3:Y:S02]  /*0140*/  LDG.E R12, desc[UR4][R8.64] ;  /* 0x00000004080c7981 */ /* 0x000ee4000c1e1900 */
[----:B------:R-:W5:Y:S01]  /*0150*/  LDC.64 R14, c[0x0][0x3b0] ;  /* 0x0000ec00ff0e7b82 */ /* 0x000f620000000a00 */
[----:B--2---:R-:W-:-:S05]  /*0160*/  IMAD.WIDE R6, R2, 0x4, R6 ;  /* 0x0000000402067825 */ /* 0x004fca00078e0206 */
[----:B------:R-:W2:Y:S01]  /*0170*/  LDG.E R13, desc[UR4][R6.64] ;  /* 0x00000004060d7981 */ /* 0x000ea2000c1e1900 */
[----:B----4-:R-:W-:-:S05]  /*0180*/  IMAD.WIDE R16, R2, 0x4, R16 ;  /* 0x0000000402107825 */ /* 0x010fca00078e0210 */
[----:B------:R4:W2:Y:S01]  /*0190*/  LDG.E R3, desc[UR4][R16.64] ;  /* 0x0000000410037981 */ /* 0x0008a2000c1e1900 */
[----:B-1----:R-:W-:-:S05]  /*01a0*/  IMAD.WIDE R4, R2, 0x4, R4 ;  /* 0x0000000402047825 */ /* 0x002fca00078e0204 */
[----:B------:R-:W2:Y:S01]  /*01b0*/  LDG.E R0, desc[UR4][R4.64] ;  /* 0x0000000404007981 */ /* 0x000ea2000c1e1900 */
[----:B-----5:R-:W-:-:S06]  /*01c0*/  IMAD.WIDE R14, R2, 0x4, R14 ;  /* 0x00000004020e7825 */ /* 0x020fcc00078e020e */
[----:B------:R-:W5:Y:S01]  /*01d0*/  LDG.E R14, desc[UR4][R14.64] ;  /* 0x000000040e0e7981 */ /* 0x000f62000c1e1900 */
[----:B----4-:R-:W-:Y:S01]  /*01e0*/  I2FP.F32.S32 R17, UR7 ;  /* 0x0000000700117c45 */ /* 0x010fe20008201400 */
[----:B------:R-:W-:Y:S04]  /*01f0*/  BSSY.RECONVERGENT B0, `(.L_x_55) ;  /* 0x0000015000007945 */ /* 0x000fe80003800200 */
[----:B---3--:R-:W-:Y:S01]  /*0200*/  FADD R16, R12, -R17 ;  /* 0x800000110c107221 */ /* 0x008fe20000000000 */
[----:B------:R-:W-:-:S05]  /*0210*/  I2FP.F32.S32 R17, UR9 ;  /* 0x0000000900117c45 */ /* 0x000fca0008201400 */
[C---:B------:R-:W-:Y:S01]  /*0220*/  FADD R17, R12.reuse, -R17 ;  /* 0x800000110c117221 */ /* 0x040fe20000000000 */
[----:B--2---:R-:W-:Y:S01]  /*0230*/  FMUL R19, R13, R16 ;  /* 0x000000100d137220 */ /* 0x004fe20000400000 */
[----:B------:R-:W-:Y:S01]  /*0240*/  I2FP.F32.S32 R13, UR6 ;  /* 0x00000006000d7c45 */ /* 0x000fe20008201400 */
[----:B------:R-:W1:Y:S04]  /*0250*/  MUFU.RCP R18, R3 ;  /* 0x0000000300127308 */ /* 0x000e680000001000 */
[----:B------:R-:W-:Y:S01]  /*0260*/  FADD R13, R12, -R13 ;  /* 0x8000000d0c0d7221 */ /* 0x000fe20000000000 */
[----:B------:R-:W-:-:S04]  /*0270*/  FFMA R17, R0, R17, R19 ;  /* 0x0000001100117223 */ /* 0x000fc80000000013 */
[----:B-----5:R-:W-:-:S04]  /*0280*/  FFMA R0, -R14, R13, -R17 ;  /* 0x0000000d0e007223 */ /* 0x020fc80000000911 */
[----:B------:R-:W-:Y:S01]  /*0290*/  FMUL R0, R0, UR8 ;  /* 0x0000000800007c20 */ /* 0x000fe20008400000 */
[----:B-1----:R-:W-:-:S03]  /*02a0*/  FFMA R13, -R3, R18, 1 ;  /* 0x3f800000030d7423 */ /* 0x002fc60000000112 */
[----:B------:R-:W1:Y:S01]  /*02b0*/  FCHK P0, R0, R3 ;  /* 0x0000000300007302 */ /* 0x000e620000000000 */
[----:B------:R-:W-:-:S04]  /*02c0*/  FFMA R13, R18, R13, R18 ;  /* 0x0000000d120d7223 */ /* 0x000fc80000000012 */
[----:B------:R-:W-:-:S04]  /*02d0*/  FFMA R14, R0, R13, RZ ;  /* 0x0000000d000e7223 */ /* 0x000fc800000000ff */
[----:B------:R-:W-:-:S04]  /*02e0*/  FFMA R15, -R3, R14, R0 ;  /* 0x0000000e030f7223 */ /* 0x000fc80000000100 */
[----:B------:R-:W-:Y:S01]  /*02f0*/  FFMA R13, R13, R15, R14 ;  /* 0x0000000f0d0d7223 */ /* 0x000fe2000000000e */
[----:B01----:R-:W-:Y:S06]  /*0300*/  @!P0 BRA `(.L_x_56) ;  /* 0x00000000000c8947 */ /* 0x003fec0003800000 */
[----:B------:R-:W-:-:S07]  /*0310*/  MOV R14, 0x330 ;  /* 0x00000330000e7802 */ /* 0x000fce0000000f00 */
[----:B------:R-:W-:Y:S05]  /*0320*/  CALL.REL.NOINC `($__internal_1_$__cuda_sm3x_div_rn_noftz_f32_slowpath) ;  /* 0x0000000000607944 */ /* 0x000fea0003c00000 */
[----:B------:R-:W-:-:S07]  /*0330*/  IMAD.MOV.U32 R13, RZ, RZ, R0 ;  /* 0x000000ffff0d7224 */ /* 0x000fce00078e0000 */
.L_x_56:
[----:B------:R-:W-:Y:S05]  /*0340*/  BSYNC.RECONVERGENT B0 ;  /* 0x0000000000007941 */ /* 0x000fea0003800200 */
.L_x_55:
[----:B------:R-:W0:Y:S01]  /*0350*/  LDC R3, c[0x0][0x3b8] ;  /* 0x0000ee00ff037b82 */ /* 0x000e220000000800 */
[----:B------:R-:W0:Y:S07]  /*0360*/  LDCU UR6, c[0x0][0x3d4] ;  /* 0x00007a80ff0677ac */ /* 0x000e2e0008000800 */
[----:B------:R-:W1:Y:S01]  /*0370*/  LDC.64 R14, c[0x0][0x398] ;  /* 0x0000e600ff0e7b82 */ /* 0x000e620000000a00 */
[----:B0-----:R-:W-:Y:S01]  /*0380*/  IMAD R3, R3, UR6, R2 ;  /* 0x0000000603037c24 */ /* 0x001fe2000f8e0202 */
[----:B------:R-:W0:Y:S03]  /*0390*/  LDCU UR6, c[0x0][0x3c0] ;  /* 0x00007800ff0677ac */ /* 0x000e260008000800 */
[----:B-1----:R-:W-:-:S06]  /*03a0*/  IMAD.WIDE R2, R3, 0x4, R14 ;  /* 0x0000000403027825 */ /* 0x002fcc00078e020e */
[----:B------:R-:W2:Y:S02]  /*03b0*/  LDG.E R2, desc[UR4][R2.64] ;  /* 0x0000000402027981 */ /* 0x000ea4000c1e1900 */
[----:B--2---:R-:W-:-:S04]  /*03c0*/  FADD R13, R2, R13 ;  /* 0x0000000d020d7221 */ /* 0x004fc80000000000 */
[----:B------:R-:W-:-:S05]  /*03d0*/  FADD R13, R12, R13 ;  /* 0x0000000d0c0d7221 */ /* 0x000fca0000000000 */
[----:B------:R1:W-:Y:S04]  /*03e0*/  STG.E desc[UR4][R8.64], R13 ;  /* 0x0000000d08007986 */ /* 0x0003e8000c101904 */
[----:B------:R1:W-:Y:S04]  /*03f0*/  STG.E desc[UR4][R4.64], RZ ;  /* 0x000000ff04007986 */ /* 0x0003e8000c101904 */
[----:B------:R1:W-:Y:S04]  /*0400*/  STG.E desc[UR4][R6.64], RZ ;  /* 0x000000ff06007986 */ /* 0x0003e8000c101904 */
[----:B------:R-:W2:Y:S01]  /*0410*/  LDG.E R0, desc[UR4][R8.64] ;  /* 0x0000000408007981 */ /* 0x000ea2000c1e1900 */
[----:B0-----:R-:W-:-:S04]  /*0420*/  I2FP.F32.S32 R15, UR6 ;  /* 0x00000006000f7c45 */ /* 0x001fc80008201400 */
[----:B--2---:R-:W-:-:S13]  /*0430*/  FSETP.GT.AND P0, PT, R0, R15, PT ;  /* 0x0000000f0000720b */ /* 0x004fda0003f04000 */
[----:B-1----:R-:W-:Y:S05]  /*0440*/  @!P0 EXIT ;  /* 0x000000000000894d */ /* 0x002fea0003800000 */
[----:B------:R-:W0:Y:S01]  /*0450*/  LDCU UR6, c[0x0][0x3c4] ;  /* 0x00007880ff0677ac */ /* 0x000e220008000800 */
[----:B------:R-:W-:Y:S01]  /*0460*/  IMAD.MOV.U32 R5, RZ, RZ, 0x1 ;  /* 0x00000001ff057424 */ /* 0x000fe200078e00ff */
[----:B0-----:R-:W-:-:S05]  /*0470*/  I2FP.F32.S32 R3, UR6 ;  /* 0x0000000600037c45 */ /* 0x001fca0008201400 */
[----:B------:R-:W-:Y:S04]  /*0480*/  STG.E desc[UR4][R8.64], R3 ;  /* 0x0000000308007986 */ /* 0x000fe8000c101904 */
[----:B------:R-:W-:Y:S01]  /*0490*/  STG.E desc[UR4][R10.64], R5 ;  /* 0x000000050a007986 */ /* 0x000fe2000c101904 */
[----:B------:R-:W-:Y:S05]  /*04a0*/  EXIT ;  /* 0x000000000000794d */ /* 0x000fea0003800000 */
        .weak           $__internal_1_$__cuda_sm3x_div_rn_noftz_f32_slowpath
        .type           $__internal_1_$__cuda_sm3x_div_rn_noftz_f32_slowpath,@function
        .size           $__internal_1_$__cuda_sm3x_div_rn_noftz_f32_slowpath,(.L_x_73 - $__internal_1_$__cuda_sm3x_div_rn_noftz_f32_slowpath)
$__internal_1_$__cuda_sm3x_div_rn_noftz_f32_slowpath:
[--C-:B------:R-:W-:Y:S01]  /*04b0*/  SHF.R.U32.HI R13, RZ, 0x17, R3.reuse ;  /* 0x00000017ff0d7819 */ /* 0x100fe20000011603 */
[----:B------:R-:W-:Y:S01]  /*04c0*/  BSSY.RECONVERGENT B1, `(.L_x_57) ;  /* 0x0000064000017945 */ /* 0x000fe20003800200 */
[--C-:B------:R-:W-:Y:S01]  /*04d0*/  SHF.R.U32.HI R15, RZ, 0x17, R0.reuse ;  /* 0x00000017ff0f7819 */ /* 0x100fe20000011600 */
[----:B------:R-:W-:Y:S01]  /*04e0*/  IMAD.MOV.U32 R17, RZ, RZ, R0 ;  /* 0x000000ffff117224 */ /* 0x000fe200078e0000 */
[----:B------:R-:W-:Y:S01]  /*04f0*/  LOP3.LUT R13, R13, 0xff, RZ, 0xc0, !PT ;  /* 0x000000ff0d0d7812 */ /* 0x000fe200078ec0ff */
[----:B------:R-:W-:Y:S01]  /*0500*/  IMAD.MOV.U32 R18, RZ, RZ, R3 ;  /* 0x000000ffff127224 */ /* 0x000fe200078e0003 */
[----:B------:R-:W-:-:S03]  /*0510*/  LOP3.LUT R16, R15, 0xff, RZ, 0xc0, !PT ;  /* 0x000000ff0f107812 */ /* 0x000fc600078ec0ff */
[----:B------:R-:W-:Y:S02]  /*0520*/  VIADD R20, R13, 0xffffffff ;  /* 0xffffffff0d147836 */ /* 0x000fe40000000000 */
[----:B------:R-:W-:-:S03]  /*0530*/  VIADD R19, R16, 0xffffffff ;  /* 0xffffffff10137836 */ /* 0x000fc60000000000 */
[----:B------:R-:W-:-:S04]  /*0540*/  ISETP.GT.U32.AND P0, PT, R20, 0xfd, PT ;  /* 0x000000fd1400780c */ /* 0x000fc80003f04070 */
[----:B------:R-:W-:-:S13]  /*0550*/  ISETP.GT.U32.OR P0, PT, R19, 0xfd, P0 ;  /* 0x000000fd1300780c */ /* 0x000fda0000704470 */
[----:B------:R-:W-:Y:S01]  /*0560*/  @!P0 IMAD.MOV.U32 R15, RZ, RZ, RZ ;  /* 0x000000ffff0f8224 */ /* 0x000fe200078e00ff */
[----:B------:R-:W-:Y:S06]  /*0570*/  @!P0 BRA `(.L_x_58) ;  /* 0x00000000005c8947 */ /* 0x000fec0003800000 */
[----:B------:R-:W-:Y:S02]  /*0580*/  FSETP.GTU.FTZ.AND P0, PT, |R0|, +INF , PT ;  /* 0x7f8000000000780b */ /* 0x000fe40003f1c200 */
[----:B------:R-:W-:-:S04]  /*0590*/  FSETP.GTU.FTZ.AND P1, PT, |R3|, +INF , PT ;  /* 0x7f8000000300780b */ /* 0x000fc80003f3c200 */
[----:B------:R-:W-:-:S13]  /*05a0*/  PLOP3.LUT P0, PT, P0, P1, PT, 0xf8, 0x8f ;  /* 0x00000000008f781c */ /* 0x000fda0000703f70 */
[----:B------:R-:W-:Y:S05]  /*05b0*/  @P0 BRA `(.L_x_59) ;  /* 0x00000004004c0947 */ /* 0x000fea0003800000 */
[----:B------:R-:W-:-:S13]  /*05c0*/  LOP3.LUT P0, RZ, R18, 0x7fffffff, R17, 0xc8, !PT ;  /* 0x7fffffff12ff7812 */ /* 0x000fda000780c811 */
[----:B------:R-:W-:Y:S05]  /*05d0*/  @!P0 BRA `(.L_x_60) ;  /* 0x00000004003c8947 */ /* 0x000fea0003800000 */
[C---:B------:R-:W-:Y:S02]  /*05e0*/  FSETP.NEU.FTZ.AND P2, PT, |R0|.reuse, +INF , PT ;  /* 0x7f8000000000780b */ /* 0x040fe40003f5d200 */
[----:B------:R-:W-:Y:S02]  /*05f0*/  FSETP.NEU.FTZ.AND P1, PT, |R3|, +INF , PT ;  /* 0x7f8000000300780b */ /* 0x000fe40003f3d200 */
[----:B------:R-:W-:-:S11]  /*0600*/  FSETP.NEU.FTZ.AND P0, PT, |R0|, +INF , PT ;  /* 0x7f8000000000780b */ /* 0x000fd60003f1d200 */
[----:B------:R-:W-:Y:S05]  /*0610*/  @!P1 BRA !P2, `(.L_x_60) ;  /* 0x00000004002c9947 */ /* 0x000fea0005000000 */
[----:B------:R-:W-:-:S04]  /*0620*/  LOP3.LUT P2, RZ, R17, 0x7fffffff, RZ, 0xc0, !PT ;  /* 0x7fffffff11ff7812 */ /* 0x000fc8000784c0ff */
[----:B------:R-:W-:-:S13]  /*0630*/  PLOP3.LUT P1, PT, P1, P2, PT, 0x2f, 0xf2 ;  /* 0x0000000000f2781c */ /* 0x000fda0000f24577 */
[----:B------:R-:W-:Y:S05]  /*0640*/  @P1 BRA `(.L_x_61) ;  /* 0x0000000400181947 */ /* 0x000fea0003800000 */
[----:B------:R-:W-:-:S04]  /*0650*/  LOP3.LUT P1, RZ, R18, 0x7fffffff, RZ, 0xc0, !PT ;  /* 0x7fffffff12ff7812 */ /* 0x000fc8000782c0ff */
[----:B------:R-:W-:-:S13]  /*0660*/  PLOP3.LUT P0, PT, P0, P1, PT, 0x2f, 0xf2 ;  /* 0x0000000000f2781c */ /* 0x000fda0000702577 */
[----:B------:R-:W-:Y:S05]  /*0670*/  @P0 BRA `(.L_x_62) ;  /* 0x0000000400000947 */ /* 0x000fea0003800000 */
[----:B------:R-:W-:Y:S02]  /*0680*/  ISETP.GE.AND P0, PT, R19, RZ, PT ;  /* 0x000000ff1300720c */ /* 0x000fe40003f06270 */
[----:B------:R-:W-:-:S11]  /*0690*/  ISETP.GE.AND P1, PT, R20, RZ, PT ;  /* 0x000000ff1400720c */ /* 0x000fd60003f26270 */
[----:B------:R-:W-:Y:S02]  /*06a0*/  @P0 IMAD.MOV.U32 R15, RZ, RZ, RZ ;  /* 0x000000ffff0f0224 */ /* 0x000fe400078e00ff */
[----:B------:R-:W-:Y:S01]  /*06b0*/  @!P0 FFMA R17, R0, 1.84467440737095516160e+19, RZ ;  /* 0x5f80000000118823 */ /* 0x000fe200000000ff */
[----:B------:R-:W-:Y:S02]  /*06c0*/  @!P0 IMAD.MOV.U32 R15, RZ, RZ, -0x40 ;  /* 0xffffffc0ff0f8424 */ /* 0x000fe400078e00ff */
[----:B------:R-:W-:Y:S02]  /*06d0*/  @!P1 FFMA R18, R3, 1.84467440737095516160e+19, RZ ;  /* 0x5f80000003129823 */ /* 0x000fe400000000ff */
[----:B------:R-:W-:-:S07]  /*06e0*/  @!P1 VIADD R15, R15, 0x40 ;  /* 0x000000400f0f9836 */ /* 0x000fce0000000000 */
.L_x_58:
[----:B------:R-:W-:Y:S01]  /*06f0*/  LEA R3, R13, 0xc0800000, 0x17 ;  /* 0xc08000000d037811 */ /* 0x000fe200078eb8ff */
[----:B------:R-:W-:Y:S01]  /*0700*/  VIADD R16, R16, 0xffffff81 ;  /* 0xffffff8110107836 */ /* 0x000fe20000000000 */
[----:B------:R-:W-:Y:S02]  /*0710*/  BSSY.RECONVERGENT B2, `(.L_x_63) ;  /* 0x0000035000027945 */ /* 0x000fe40003800200 */
[----:B------:R-:W-:Y:S01]  /*0720*/  IADD3 R18, PT, PT, -R3, R18, RZ ;  /* 0x0000001203127210 */ /* 0x000fe20007ffe1ff */
[C---:B------:R-:W-:Y:S01]  /*0730*/  IMAD R0, R16.reuse, -0x800000, R17 ;  /* 0xff80000010007824 */ /* 0x040fe200078e0211 */
[----:B------:R-:W-:Y:S02]  /*0740*/  IADD3 R16, PT, PT, R16, 0x7f, -R13 ;  /* 0x0000007f10107810 */ /* 0x000fe40007ffe80d */
[----:B------:R-:W0:Y:S01]  /*0750*/  MUFU.RCP R3, R18 ;  /* 0x0000001200037308 */ /* 0x000e220000001000 */
[----:B------:R-:W-:Y:S02]  /*0760*/  FADD.FTZ R19, -R18, -RZ ;  /* 0x800000ff12137221 */ /* 0x000fe40000010100 */
[----:B------:R-:W-:-:S02]  /*0770*/  IMAD.IADD R16, R16, 0x1, R15 ;  /* 0x0000000110107824 */ /* 0x000fc400078e020f */
[----:B0-----:R-:W-:-:S04]  /*0780*/  FFMA R20, R3, R19, 1 ;  /* 0x3f80000003147423 */ /* 0x001fc80000000013 */
[----:B------:R-:W-:-:S04]  /*0790*/  FFMA R3, R3, R20, R3 ;  /* 0x0000001403037223 */ /* 0x000fc80000000003 */
[----:B------:R-:W-:-:S04]  /*07a0*/  FFMA R20, R0, R3, RZ ;  /* 0x0000000300147223 */ /* 0x000fc800000000ff */
[----:B------:R-:W-:-:S04]  /*07b0*/  FFMA R17, R19, R20, R0 ;  /* 0x0000001413117223 */ /* 0x000fc80000000000 */
[----:B------:R-:W-:-:S04]  /*07c0*/  FFMA R20, R3, R17, R20 ;  /* 0x0000001103147223 */ /* 0x000fc80000000014 */
[----:B------:R-:W-:-:S04]  /*07d0*/  FFMA R19, R19, R20, R0 ;  /* 0x0000001413137223 */ /* 0x000fc80000000000 */
[----:B------:R-:W-:-:S05]  /*07e0*/  FFMA R0, R3, R19, R20 ;  /* 0x0000001303007223 */ /* 0x000fca0000000014 */
[----:B------:R-:W-:-:S04]  /*07f0*/  SHF.R.U32.HI R13, RZ, 0x17, R0 ;  /* 0x00000017ff0d7819 */ /* 0x000fc80000011600 */
[----:B------:R-:W-:-:S05]  /*0800*/  LOP3.LUT R13, R13, 0xff, RZ, 0xc0, !PT ;  /* 0x000000ff0d0d7812 */ /* 0x000fca00078ec0ff */
[----:B------:R-:W-:-:S04]  /*0810*/  IMAD.IADD R17, R13, 0x1, R16 ;  /* 0x000000010d117824 */ /* 0x000fc800078e0210 */
[----:B------:R-:W-:-:S05]  /*0820*/  VIADD R13, R17, 0xffffffff ;  /* 0xffffffff110d7836 */ /* 0x000fca0000000000 */
[----:B------:R-:W-:-:S13]  /*0830*/  ISETP.GE.U32.AND P0, PT, R13, 0xfe, PT ;  /* 0x000000fe0d00780c */ /* 0x000fda0003f06070 */
[----:B------:R-:W-:Y:S05]  /*0840*/  @!P0 BRA `(.L_x_64) ;  /* 0x0000000000808947 */ /* 0x000fea0003800000 */
[----:B------:R-:W-:-:S13]  /*0850*/  ISETP.GT.AND P0, PT, R17, 0xfe, PT ;  /* 0x000000fe1100780c */ /* 0x000fda0003f04270 */
[----:B------:R-:W-:Y:S05]  /*0860*/  @P0 BRA `(.L_x_65) ;  /* 0x00000000006c0947 */ /* 0x000fea0003800000 */
[----:B------:R-:W-:-:S13]  /*0870*/  ISETP.GE.AND P0, PT, R17, 0x1, PT ;  /* 0x000000011100780c */ /* 0x000fda0003f06270 */
[----:B------:R-:W-:Y:S05]  /*0880*/  @P0 BRA `(.L_x_66) ;  /* 0x0000000000740947 */ /* 0x000fea0003800000 */
[----:B------:R-:W-:Y:S02]  /*0890*/  ISETP.GE.AND P0, PT, R17, -0x18, PT ;  /* 0xffffffe81100780c */ /* 0x000fe40003f06270 */
[----:B------:R-:W-:-:S11]  /*08a0*/  LOP3.LUT R0, R0, 0x80000000, RZ, 0xc0, !PT ;  /* 0x8000000000007812 */ /* 0x000fd600078ec0ff */
[----:B------:R-:W-:Y:S05]  /*08b0*/  @!P0 BRA `(.L_x_66) ;  /* 0x0000000000688947 */ /* 0x000fea0003800000 */
[-CC-:B------:R-:W-:Y:S01]  /*08c0*/  FFMA.RZ R13, R3, R19.reuse, R20.reuse ;  /* 0x00000013030d7223 */ /* 0x180fe2000000c014 */
[----:B------:R-:W-:Y:S02]  /*08d0*/  VIADD R18, R17, 0x20 ;  /* 0x0000002011127836 */ /* 0x000fe40000000000 */
[-CC-:B------:R-:W-:Y:S01]  /*08e0*/  FFMA.RM R16, R3, R19.reuse, R20.reuse ;  /* 0x0000001303107223 */ /* 0x180fe20000004014 */
[----:B------:R-:W-:Y:S02]  /*08f0*/  ISETP.NE.AND P2, PT, R17, RZ, PT ;  /* 0x000000ff1100720c */ /* 0x000fe40003f45270 */
[----:B------:R-:W-:Y:S01]  /*0900*/  LOP3.LUT R15, R13, 0x7fffff, RZ, 0xc0, !PT ;  /* 0x007fffff0d0f7812 */ /* 0x000fe200078ec0ff */
[----:B------:R-:W-:Y:S01]  /*0910*/  FFMA.RP R13, R3, R19, R20 ;  /* 0x00000013030d7223 */ /* 0x000fe20000008014 */
[----:B------:R-:W-:Y:S02]  /*0920*/  ISETP.NE.AND P1, PT, R17, RZ, PT ;  /* 0x000000ff1100720c */ /* 0x000fe40003f25270 */
[----:B------:R-:W-:-:S02]  /*0930*/  LOP3.LUT R15, R15, 0x800000, RZ, 0xfc, !PT ;  /* 0x008000000f0f7812 */ /* 0x000fc400078efcff */
[----:B------:R-:W-:Y:S02]  /*0940*/  IADD3 R3, PT, PT, -R17, RZ, RZ ;  /* 0x000000ff11037210 */ /* 0x000fe40007ffe1ff */
[----:B------:R-:W-:Y:S02]  /*0950*/  SHF.L.U32 R18, R15, R18, RZ ;  /* 0x000000120f127219 */ /* 0x000fe400000006ff */
[----:B------:R-:W-:Y:S02]  /*0960*/  FSETP.NEU.FTZ.AND P0, PT, R13, R16, PT ;  /* 0x000000100d00720b */ /* 0x000fe40003f1d000 */
[----:B------:R-:W-:Y:S02]  /*0970*/  SEL R16, R3, RZ, P2 ;  /* 0x000000ff03107207 */ /* 0x000fe40001000000 */
[----:B------:R-:W-:Y:S02]  /*0980*/  ISETP.NE.AND P1, PT, R18, RZ, P1 ;  /* 0x000000ff1200720c */ /* 0x000fe40000f25270 */
[----:B------:R-:W-:-:S02]  /*0990*/  SHF.R.U32.HI R16, RZ, R16, R15 ;  /* 0x00000010ff107219 */ /* 0x000fc4000001160f */
[----:B------:R-:W-:Y:S02]  /*09a0*/  PLOP3.LUT P0, PT, P0, P1, PT, 0xf8, 0x8f ;  /* 0x00000000008f781c */ /* 0x000fe40000703f70 */
[----:B------:R-:W-:Y:S02]  /*09b0*/  SHF.R.U32.HI R18, RZ, 0x1, R16 ;  /* 0x00000001ff127819 */ /* 0x000fe40000011610 */
[----:B------:R-:W-:-:S04]  /*09c0*/  SEL R3, RZ, 0x1, !P0 ;  /* 0x00000001ff037807 */ /* 0x000fc80004000000 */
[----:B------:R-:W-:-:S04]  /*09d0*/  LOP3.LUT R3, R3, 0x1, R18, 0xf8, !PT ;  /* 0x0000000103037812 */ /* 0x000fc800078ef812 */
[----:B------:R-:W-:-:S05]  /*09e0*/  LOP3.LUT R3, R3, R16, RZ, 0xc0, !PT ;  /* 0x0000001003037212 */ /* 0x000fca00078ec0ff */
[----:B------:R-:W-:-:S05]  /*09f0*/  IMAD.IADD R3, R18, 0x1, R3 ;  /* 0x0000000112037824 */ /* 0x000fca00078e0203 */
[----:B------:R-:W-:Y:S01]  /*0a00*/  LOP3.LUT R0, R3, R0, RZ, 0xfc, !PT ;  /* 0x0000000003007212 */ /* 0x000fe200078efcff */
[----:B------:R-:W-:Y:S06]  /*0a10*/  BRA `(.L_x_66) ;  /* 0x0000000000107947 */ /* 0x000fec0003800000 */
.L_x_65:
[----:B------:R-:W-:-:S04]  /*0a20*/  LOP3.LUT R0, R0, 0x80000000, RZ, 0xc0, !PT ;  /* 0x8000000000007812 */ /* 0x000fc800078ec0ff */
[----:B------:R-:W-:Y:S01]  /*0a30*/  LOP3.LUT R0, R0, 0x7f800000, RZ, 0xfc, !PT ;  /* 0x7f80000000007812 */ /* 0x000fe200078efcff */
[----:B------:R-:W-:Y:S06]  /*0a40*/  BRA `(.L_x_66) ;  /* 0x0000000000047947 */ /* 0x000fec0003800000 */
.L_x_64:
[----:B------:R-:W-:-:S07]  /*0a50*/  IMAD R0, R16, 0x800000, R0 ;  /* 0x0080000010007824 */ /* 0x000fce00078e0200 */
.L_x_66:
[----:B------:R-:W-:Y:S05]  /*0a60*/  BSYNC.RECONVERGENT B2 ;  /* 0x0000000000027941 */ /* 0x000fea0003800200 */
.L_x_63:
[----:B------:R-:W-:Y:S05]  /*0a70*/  BRA `(.L_x_67) ;  /* 0x0000000000207947 */ /* 0x000fea0003800000 */
.L_x_62:
[----:B------:R-:W-:-:S04]  /*0a80*/  LOP3.LUT R0, R18, 0x80000000, R17, 0x48, !PT ;  /* 0x8000000012007812 */ /* 0x000fc800078e4811 */
[----:B------:R-:W-:Y:S01]  /*0a90*/  LOP3.LUT R0, R0, 0x7f800000, RZ, 0xfc, !PT ;  /* 0x7f80000000007812 */ /* 0x000fe200078efcff */
[----:B------:R-:W-:Y:S06]  /*0aa0*/  BRA `(.L_x_67) ;  /* 0x0000000000147947 */ /* 0x000fec0003800000 */
.L_x_61:
[----:B------:R-:W-:Y:S01]  /*0ab0*/  LOP3.LUT R0, R18, 0x80000000, R17, 0x48, !PT ;  /* 0x8000000012007812 */ /* 0x000fe200078e4811 */
[----:B------:R-:W-:Y:S06]  /*0ac0*/  BRA `(.L_x_67) ;  /* 0x00000000000c7947 */ /* 0x000fec0003800000 */
.L_x_60:
[----:B------:R-:W0:Y:S01]  /*0ad0*/  MUFU.RSQ R0, -QNAN ;  /* 0xffc0000000007908 */ /* 0x000e220000001400 */
[----:B------:R-:W-:Y:S05]  /*0ae0*/  BRA `(.L_x_67) ;  /* 0x0000000000047947 */ /* 0x000fea0003800000 */
.L_x_59:
[----:B------:R-:W-:-:S07]  /*0af0*/  FADD.FTZ R0, R0, R3 ;  /* 0x0000000300007221 */ /* 0x000fce0000010000 */
.L_x_67:
[----:B------:R-:W-:Y:S05]  /*0b00*/  BSYNC.RECONVERGENT B1 ;  /* 0x0000000000017941 */ /* 0x000fea0003800200 */
.L_x_57:
[----:B------:R-:W-:-:S04]  /*0b10*/  IMAD.MOV.U32 R15, RZ, RZ, 0x0 ;  /* 0x00000000ff0f7424 */ /* 0x000fc800078e00ff */
[----:B0-----:R-:W-:Y:S05]  /*0b20*/  RET.REL.NODEC R14 `(_Z13update_neuronPfS_S_S_PiS_S_iiiifiii) ;  /* 0xfffffff40e347950 */ /* 0x001fea0003c3ffff */
.L_x_68:
        /* <DEDUP_REMOVED lines=13> */
.L_x_73:


//--------------------- .text._Z15synapse_currentPfPbS_S_PiS_i --------------------------
	.section	.text._Z15synapse_currentPfPbS_S_PiS_i,"ax",@progbits
	.align	128
        .global         _Z15synapse_currentPfPbS_S_PiS_i
        .type           _Z15synapse_currentPfPbS_S_PiS_i,@function
        .size           _Z15synapse_currentPfPbS_S_PiS_i,(.L_x_79 - _Z15synapse_currentPfPbS_S_PiS_i)
        .other          _Z15synapse_currentPfPbS_S_PiS_i,@"STO_CUDA_ENTRY STV_DEFAULT"
_Z15synapse_currentPfPbS_S_PiS_i:
.text._Z15synapse_currentPfPbS_S_PiS_i:
[----:B------:R-:W-:Y:S01]  /*0000*/  LDC R1, c[0x0][0x37c] ;  /* 0x0000df00ff017b82 */ /* 0x000fe20000000800 */
[----:B------:R-:W0:Y:S07]  /*0010*/  S2R R0, SR_TID.X ;  /* 0x0000000000007919 */ /* 0x000e2e0000002100 */
[----:B------:R-:W0:Y:S01]  /*0020*/  S2UR UR4, SR_CTAID.X ;  /* 0x00000000000479c3 */ /* 0x000e220000002500 */
[----:B------:R-:W1:Y:S01]  /*0030*/  LDCU UR6, c[0x0][0x3b0] ;  /* 0x00007600ff0677ac */ /* 0x000e620008000800 */
[----:B------:R-:W2:Y:S06]  /*0040*/  S2R R3, SR_TID.Y ;  /* 0x0000000000037919 */ /* 0x000eac0000002200 */
[----:B------:R-:W0:Y:S08]  /*0050*/  LDC R7, c[0x0][0x360] ;  /* 0x0000d800ff077b82 */ /* 0x000e300000000800 */
[----:B------:R-:W2:Y:S08]  /*0060*/  S2UR UR5, SR_CTAID.Y ;  /* 0x00000000000579c3 */ /* 0x000eb00000002600 */
[----:B------:R-:W2:Y:S01]  /*0070*/  LDC R2, c[0x0][0x364] ;  /* 0x0000d900ff027b82 */ /* 0x000ea20000000800 */
[----:B0-----:R-:W-:-:S02]  /*0080*/  IMAD R7, R7, UR4, R0 ;  /* 0x0000000407077c24 */ /* 0x001fc4000f8e0200 */
[----:B--2---:R-:W-:-:S05]  /*0090*/  IMAD R0, R2, UR5, R3 ;  /* 0x0000000502007c24 */ /* 0x004fca000f8e0203 */
[----:B------:R-:W-:-:S04]  /*00a0*/  VIMNMX R2, PT, PT, R7, R0, !PT ;  /* 0x0000000007027248 */ /* 0x000fc80007fe0100 */
[----:B-1----:R-:W-:-:S13]  /*00b0*/  ISETP.GE.AND P0, PT, R2, UR6, PT ;  /* 0x0000000602007c0c */ /* 0x002fda000bf06270 */
[----:B------:R-:W-:Y:S05]  /*00c0*/  @P0 EXIT ;  /* 0x000000000000094d */ /* 0x000fea0003800000 */
[----:B------:R-:W0:Y:S01]  /*00d0*/  LDC.64 R2, c[0x0][0x3a0] ;  /* 0x0000e800ff027b82 */ /* 0x000e220000000a00 */
[----:B------:R-:W1:Y:S01]  /*00e0*/  LDCU.64 UR4, c[0x0][0x358] ;  /* 0x00006b00ff0477ac */ /* 0x000e620008000a00 */
[----:B0-----:R-:W-:-:S06]  /*00f0*/  IMAD.WIDE.U32 R2, R0, 0x4, R2 ;  /* 0x0000000400027825 */ /* 0x001fcc00078e0002 */
[----:B-1----:R-:W2:Y:S02]  /*0100*/  LDG.E R2, desc[UR4][R2.64] ;  /* 0x0000000402027981 */ /* 0x002ea4000c1e1900 */
[----:B--2---:R-:W-:-:S13]  /*0110*/  ISETP.NE.AND P0, PT, R2, 0x1, PT ;  /* 0x000000010200780c */ /* 0x004fda0003f05270 */
[----:B------:R-:W-:Y:S05]  /*0120*/  @P0 EXIT ;  /* 0x000000000000094d */ /* 0x000fea0003800000 */
[----:B------:R-:W0:Y:S02]  /*0130*/  LDCU.64 UR8, c[0x0][0x388] ;  /* 0x00007100ff0877ac */ /* 0x000e240008000a00 */
[----:B0-----:R-:W-:-:S04]  /*0140*/  IADD3 R2, P0, PT, R0, UR8, RZ ;  /* 0x0000000800027c10 */ /* 0x001fc8000ff1e0ff */
[----:B------:R-:W-:-:S05]  /*0150*/  IADD3.X R3, PT, PT, RZ, UR9, RZ, P0, !PT ;  /* 0x00000009ff037c10 */ /* 0x000fca00087fe4ff */
[----:B------:R-:W2:Y:S01]  /*0160*/  LDG.E.U8 R2, desc[UR4][R2.64] ;  /* 0x0000000402027981 */ /* 0x000ea2000c1e1100 */
[----:B------:R-:W-:Y:S01]  /*0170*/  IMAD R9, R7, UR6, R0 ;  /* 0x0000000607097c24 */ /* 0x000fe2000f8e0200 */
[----:B--2---:R-:W-:-:S13]  /*0180*/  ISETP.NE.AND P0, PT, R2, 0x1, PT ;  /* 0x000000010200780c */ /* 0x004fda0003f05270 */
[----:B------:R-:W-:Y:S05]  /*0190*/  @P0 BRA `(.L_x_69) ;  /* 0x00000000001c0947 */ /* 0x000fea0003800000 */
[----:B------:R-:W0:Y:S08]  /*01a0*/  LDC.64 R4, c[0x0][0x3a8] ;  /* 0x0000ea00ff047b82 */ /* 0x000e300000000a00 */
[----:B------:R-:W1:Y:S01]  /*01b0*/  LDC.64 R2, c[0x0][0x390] ;  /* 0x0000e400ff027b82 */ /* 0x000e620000000a00 */
[----:B0-----:R-:W-:-:S06]  /*01c0*/  IMAD.WIDE R4, R9, 0x4, R4 ;  /* 0x0000000409047825 */ /* 0x001fcc00078e0204 */
[----:B------:R-:W2:Y:S01]  /*01d0*/  LDG.E R5, desc[UR4][R4.64] ;  /* 0x0000000404057981 */ /* 0x000ea2000c1e1900 */
[----:B-1----:R-:W-:-:S05]  /*01e0*/  IMAD.WIDE R2, R7, 0x4, R2 ;  /* 0x0000000407027825 */ /* 0x002fca00078e0202 */
[----:B--2---:R-:W-:Y:S01]  /*01f0*/  REDG.E.ADD.F32.FTZ.RN.STRONG.GPU desc[UR4][R2.64], R5 ;  /* 0x00000005020079a6 */ /* 0x004fe2000c12f304 */
[----:B------:R-:W-:Y:S05]  /*0200*/  EXIT ;  /* 0x000000000000794d */ /* 0x000fea0003800000 */
.L_x_69:
[----:B------:R-:W0:Y:S02]  /*0210*/  LDC.64 R2, c[0x0][0x3a8] ;  /* 0x0000ea00ff027b82 */ /* 0x000e240000000a00 */
[----:B0-----:R-:W-:-:S06]  /*0220*/  IMAD.WIDE R4, R9, 0x4, R2 ;  /* 0x0000000409047825 */ /* 0x001fcc00078e0202 */
[----:B------:R-:W0:Y:S01]  /*0230*/  LDC.64 R2, c[0x0][0x398] ;  /* 0x0000e600ff027b82 */ /* 0x000e220000000a00 */
[----:B------:R-:W2:Y:S01]  /*0240*/  LDG.E R5, desc[UR4][R4.64] ;  /* 0x0000000404057981 */ /* 0x000ea2000c1e1900 */
[----:B0-----:R-:W-:-:S05]  /*0250*/  IMAD.WIDE R2, R7, 0x4, R2 ;  /* 0x0000000407027825 */ /* 0x001fca00078e0202 */
[----:B--2---:R-:W-:Y:S01]  /*0260*/  REDG.E.ADD.F32.FTZ.RN.STRONG.GPU desc[UR4][R2.64], R5 ;  /* 0x00000005020079a6 */ /* 0x004fe2000c12f304 */
[----:B------:R-:W-:Y:S05]  /*0270*/  EXIT ;  /* 0x000000000000794d */ /* 0x000fea0003800000 */
.L_x_70:
        /* <DEDUP_REMOVED lines=16> */
.L_x_79:


//--------------------- .text._Z19matrix_mul_syn_currPiPKbPKaS_ii --------------------------
	.section	.text._Z19matrix_mul_syn_currPiPKbPKaS_ii,"ax",@progbits
	.align	128
        .global         _Z19matrix_mul_syn_currPiPKbPKaS_ii
        .type           _Z19matrix_mul_syn_currPiPKbPKaS_ii,@function
        .size           _Z19matrix_mul_syn_currPiPKbPKaS_ii,(.L_x_80 - _Z19matrix_mul_syn_currPiPKbPKaS_ii)
        .other          _Z19matrix_mul_syn_currPiPKbPKaS_ii,@"STO_CUDA_ENTRY STV_DEFAULT"
_Z19matrix_mul_syn_currPiPKbPKaS_ii:
.text._Z19matrix_mul_syn_currPiPKbPKaS_ii:
[----:B------:R-:W-:Y:S01]  /*0000*/  LDC R1, c[0x0][0x37c] ;  /* 0x0000df00ff017b82 */ /* 0x000fe20000000800 */
[----:B------:R-:W0:Y:S07]  /*0010*/  S2R R3, SR_TID.Y ;  /* 0x0000000000037919 */ /* 0x000e2e0000002200 */
[----:B------:R-:W0:Y:S01]  /*0020*/  S2UR UR4, SR_CTAID.Y ;  /* 0x00000000000479c3 */ /* 0x000e220000002600 */
[----:B------:R-:W1:Y:S01]  /*0030*/  LDCU.64 UR6, c[0x0][0x3a0] ;  /* 0x00007400ff0677ac */ /* 0x000e620008000a00 */
[----:B------:R-:W2:Y:S06]  /*0040*/  S2R R2, SR_TID.X ;  /* 0x0000000000027919 */ /* 0x000eac0000002100 */
[----:B------:R-:W0:Y:S08]  /*0050*/  LDC R0, c[0x0][0x364] ;  /* 0x0000d900ff007b82 */ /* 0x000e300000000800 */
[----:B------:R-:W2:Y:S08]  /*0060*/  S2UR UR5, SR_CTAID.X ;  /* 0x00000000000579c3 */ /* 0x000eb00000002500 */
[----:B------:R-:W2:Y:S01]  /*0070*/  LDC R5, c[0x0][0x360] ;  /* 0x0000d800ff057b82 */ /* 0x000ea20000000800 */
[----:B0-----:R-:W-:-:S05]  /*0080*/  IMAD R0, R0, UR4, R3 ;  /* 0x0000000400007c24 */ /* 0x001fca000f8e0203 */
[----:B-1----:R-:W-:Y:S01]  /*0090*/  ISETP.GE.AND P0, PT, R0, UR7, PT ;  /* 0x0000000700007c0c */ /* 0x002fe2000bf06270 */
[----:B--2---:R-:W-:-:S05]  /*00a0*/  IMAD R5, R5, UR5, R2 ;  /* 0x0000000505057c24 */ /* 0x004fca000f8e0202 */
[----:B------:R-:W-:-:S13]  /*00b0*/  ISETP.GE.OR P0, PT, R5, UR6, P0 ;  /* 0x0000000605007c0c */ /* 0x000fda0008706670 */
[----:B------:R-:W-:Y:S05]  /*00c0*/  @P0 EXIT ;  /* 0x000000000000094d */ /* 0x000fea0003800000 */
[----:B------:R-:W0:Y:S01]  /*00d0*/  LDCU.64 UR8, c[0x0][0x388] ;  /* 0x00007100ff0877ac */ /* 0x000e220008000a00 */
[----:B------:R-:W1:Y:S01]  /*00e0*/  LDCU.64 UR4, c[0x0][0x358] ;  /* 0x00006b00ff0477ac */ /* 0x000e620008000a00 */
[----:B0-----:R-:W-:-:S04]  /*00f0*/  IADD3 R2, P0, PT, R5, UR8, RZ ;  /* 0x0000000805027c10 */ /* 0x001fc8000ff1e0ff */
[----:B------:R-:W-:-:S05]  /*0100*/  LEA.HI.X.SX32 R3, R5, UR9, 0x1, P0 ;  /* 0x0000000905037c11 */ /* 0x000fca00080f0eff */
[----:B-1----:R-:W2:Y:S02]  /*0110*/  LDG.E.U8 R2, desc[UR4][R2.64] ;  /* 0x0000000402027981 */ /* 0x002ea4000c1e1100 */
[----:B--2---:R-:W-:-:S13]  /*0120*/  ISETP.NE.AND P0, PT, R2, RZ, PT ;  /* 0x000000ff0200720c */ /* 0x004fda0003f05270 */
[----:B------:R-:W-:Y:S05]  /*0130*/  @!P0 EXIT ;  /* 0x000000000000894d */ /* 0x000fea0003800000 */
[----:B------:R-:W0:Y:S01]  /*0140*/  LDC.64 R2, c[0x0][0x398] ;  /* 0x0000e600ff027b82 */ /* 0x000e220000000a00 */
[----:B------:R-:W1:Y:S01]  /*0150*/  LDCU.64 UR8, c[0x0][0x390] ;  /* 0x00007200ff0877ac */ /* 0x000e620008000a00 */
[----:B------:R-:W-:-:S05]  /*0160*/  IMAD R5, R5, UR7, R0 ;  /* 0x0000000705057c24 */ /* 0x000fca000f8e0200 */
[----:B-1----:R-:W-:-:S04]  /*0170*/  IADD3 R6, P0, PT, R5, UR8, RZ ;  /* 0x0000000805067c10 */ /* 0x002fc8000ff1e0ff */
[C---:B------:R-:W-:Y:S01]  /*0180*/  LEA.HI.X.SX32 R7, R5.reuse, UR9, 0x1, P0 ;  /* 0x0000000905077c11 */ /* 0x040fe200080f0eff */
[----:B0-----:R-:W-:Y:S02]  /*0190*/  IMAD.WIDE R2, R5, 0x4, R2 ;  /* 0x0000000405027825 */ /* 0x001fe400078e0202 */
[----:B------:R-:W0:Y:S03]  /*01a0*/  LDC.64 R4, c[0x0][0x380] ;  /* 0x0000e000ff047b82 */ /* 0x000e260000000a00 */
[----:B------:R-:W2:Y:S04]  /*01b0*/  LDG.E.S8 R7, desc[UR4][R6.64] ;  /* 0x0000000406077981 */ /* 0x000ea8000c1e1300 */
[----:B------:R-:W0:Y:S02]  /*01c0*/  LDG.E R3, desc[UR4][R2.64] ;  /* 0x0000000402037981 */ /* 0x000e24000c1e1900 */
[----:B0-----:R-:W-:-:S05]  /*01d0*/  IMAD.WIDE R4, R3, 0x4, R4 ;  /* 0x0000000403047825 */ /* 0x001fca00078e0204 */
[----:B--2---:R-:W-:Y:S01]  /*01e0*/  REDG.E.ADD.STRONG.GPU desc[UR4][R4.64], R7 ;  /* 0x000000070400798e */ /* 0x004fe2000c12e104 */
[----:B------:R-:W-:Y:S05]  /*01f0*/  EXIT ;  /* 0x000000000000794d */ /* 0x000fea0003800000 */
.L_x_71:
        /* <DEDUP_REMOVED lines=16> */
.L_x_80:


//--------------------- .nv.global.init           --------------------------
	.section	.nv.global.init,"aw",@progbits
	.align	4
.nv.global.init:
	.type		mrg32k3aM1SubSeq,@object
	.size		mrg32k3aM1SubSeq,(mrg32k3aM2SubSeq - mrg32k3aM1SubSeq)
mrg32k3aM1SubSeq:
        /*0000*/ 	.byte	0x0b, 0xcc, 0xee, 0x04, 0x73, 0x29, 0x8b, 0x6f, 0xf6, 0x53, 0x03, 0xf6, 0x23, 0xf6, 0xea, 0xda
        /* <DEDUP_REMOVED lines=125> */
	.type		mrg32k3aM2SubSeq,@object
	.size		mrg32k3aM2SubSeq,(mrg32k3aM1 - mrg32k3aM2SubSeq)
mrg32k3aM2SubSeq:
        /* <DEDUP_REMOVED lines=126> */
	.type		mrg32k3aM1,@object
	.size		mrg32k3aM1,(mrg32k3aM1Seq - mrg32k3aM1)
mrg32k3aM1:
        /* <DEDUP_REMOVED lines=144> */
	.type		mrg32k3aM1Seq,@object
	.size		mrg32k3aM1Seq,(mrg32k3aM2 - mrg32k3aM1Seq)
mrg32k3aM1Seq:
        /* <DEDUP_REMOVED lines=144> */
	.type		mrg32k3aM2,@object
	.size		mrg32k3aM2,(mrg32k3aM2Seq - mrg32k3aM2)
mrg32k3aM2:
        /* <DEDUP_REMOVED lines=144> */
	.type		mrg32k3aM2Seq,@object
	.size		mrg32k3aM2Seq,(precalc_xorwow_matrix - mrg32k3aM2Seq)
mrg32k3aM2Seq:
        /* <DEDUP_REMOVED lines=144> */
	.type		precalc_xorwow_matrix,@object
	.size		precalc_xorwow_matrix,(precalc_xorwow_offset_matrix - precalc_xorwow_matrix)
precalc_xorwow_matrix:
        /* <DEDUP_REMOVED lines=6400> */
	.type		precalc_xorwow_offset_matrix,@object
	.size		precalc_xorwow_offset_matrix,(.L_1 - precalc_xorwow_offset_matrix)
precalc_xorwow_offset_matrix:
        /* <DEDUP_REMOVED lines=6400> */
.L_1:


//--------------------- .nv.shared.reserved.0     --------------------------
	.section	.nv.shared.reserved.0,"aw",@nobits
	.weak		__nv_reservedSMEM_offset_0_alias
	.size		__nv_reservedSMEM_offset_0_alias, 0, 64
	.other		__nv_reservedSMEM_offset_0_alias,@"STO_CUDA_RESERVED_SHARED STV_DEFAULT"
__nv_reservedSMEM_offset_0_alias:
	.zero		0
	.zero		64


//--------------------- .nv.constant0._Z15make_some_noisePfii --------------------------
	.section	.nv.constant0._Z15make_some_noisePfii,"a",@progbits
	.sectionflags	@""
	.align	4
.nv.constant0._Z15make_some_noisePfii:
	.zero		912


//--------------------- .nv.constant0._Z19define_static_stuffPfS_Pbfffiii --------------------------
	.section	.nv.constant0._Z19define_static_stuffPfS_Pbfffiii,"a",@progbits
	.sectionflags	@""
	.align	4
.nv.constant0._Z19define_static_stuffPfS_Pbfffiii:
	.zero		944


//--------------------- .nv.constant0._Z15define_synapsesPffffiii --------------------------
	.section	.nv.constant0._Z15define_synapsesPffffiii,"a",@progbits
	.sectionflags	@""
	.align	4
.nv.constant0._Z15define_synapsesPffffiii:
	.zero		928


//--------------------- .nv.constant0._Z12init_neuronsPfS_S_Pii --------------------------
	.section	.nv.constant0._Z12init_neuronsPfS_S_Pii,"a",@progbits
	.sectionflags	@""
	.align	4
.nv.constant0._Z12init_neuronsPfS_S_Pii:
	.zero		932


//--------------------- .nv.constant0._Z13update_neuronPfS_S_S_PiS_S_iiiifiii --------------------------
	.section	.nv.constant0._Z13update_neuronPfS_S_S_PiS_S_iiiifiii,"a",@progbits
	.sectionflags	@""
	.align	4
.nv.constant0._Z13update_neuronPfS_S_S_PiS_S_iiiifiii:
	.zero		984


//--------------------- .nv.constant0._Z15synapse_currentPfPbS_S_PiS_i --------------------------
	.section	.nv.constant0._Z15synapse_currentPfPbS_S_PiS_i,"a",@progbits
	.sectionflags	@""
	.align	4
.nv.constant0._Z15synapse_currentPfPbS_S_PiS_i:
	.zero		948


//--------------------- .nv.constant0._Z19matrix_mul_syn_currPiPKbPKaS_ii --------------------------
	.section	.nv.constant0._Z19matrix_mul_syn_currPiPKbPKaS_ii,"a",@progbits
	.sectionflags	@""
	.align	4
.nv.constant0._Z19matrix_mul_syn_currPiPKbPKaS_ii:
	.zero		936


//--------------------- SYMBOLS --------------------------

	.type		.nv.reservedSmem.offset0,@object
	.size		.nv.reservedSmem.offset0,0x4
